//
// Generated by NVIDIA NVVM Compiler
//
// Compiler Build ID: CL-36424714
// Cuda compilation tools, release 13.0, V13.0.88
// Based on NVVM 20.0.0
//

.version 9.0
.target sm_100
.address_size 64

	// .globl	_Z18moe_routing_kernelPKfPfS0_iiii
// _ZZ20top_k_experts_kernelPKfPiPfiiiiE13shared_logits has been demoted
// _ZZ20top_k_experts_kernelPKfPiPfiiiiE14shared_indices has been demoted
.global .align 1 .b8 _ZN34_INTERNAL_34dece8b_4_k_cu_822134444cuda3std3__45__cpo5beginE[1];
.global .align 1 .b8 _ZN34_INTERNAL_34dece8b_4_k_cu_822134444cuda3std3__45__cpo3endE[1];
.global .align 1 .b8 _ZN34_INTERNAL_34dece8b_4_k_cu_822134444cuda3std3__45__cpo6cbeginE[1];
.global .align 1 .b8 _ZN34_INTERNAL_34dece8b_4_k_cu_822134444cuda3std3__45__cpo4cendE[1];
.global .align 1 .b8 _ZN34_INTERNAL_34dece8b_4_k_cu_822134444cuda3std3__45__cpo6rbeginE[1];
.global .align 1 .b8 _ZN34_INTERNAL_34dece8b_4_k_cu_822134444cuda3std3__45__cpo4rendE[1];
.global .align 1 .b8 _ZN34_INTERNAL_34dece8b_4_k_cu_822134444cuda3std3__45__cpo7crbeginE[1];
.global .align 1 .b8 _ZN34_INTERNAL_34dece8b_4_k_cu_822134444cuda3std3__45__cpo5crendE[1];
.global .align 1 .b8 _ZN34_INTERNAL_34dece8b_4_k_cu_822134444cuda3std3__436_GLOBAL__N__34dece8b_4_k_cu_822134446ignoreE[1];
.global .align 1 .b8 _ZN34_INTERNAL_34dece8b_4_k_cu_822134444cuda3std3__419piecewise_constructE[1];
.global .align 1 .b8 _ZN34_INTERNAL_34dece8b_4_k_cu_822134444cuda3std3__48in_placeE[1];
.global .align 1 .b8 _ZN34_INTERNAL_34dece8b_4_k_cu_822134444cuda3std3__420unreachable_sentinelE[1];
.global .align 1 .b8 _ZN34_INTERNAL_34dece8b_4_k_cu_822134444cuda3std3__47nulloptE[1];
.global .align 1 .b8 _ZN34_INTERNAL_34dece8b_4_k_cu_822134444cuda3std3__48unexpectE[1];
.global .align 1 .b8 _ZN34_INTERNAL_34dece8b_4_k_cu_822134444cuda3std6ranges3__45__cpo4swapE[1];
.global .align 1 .b8 _ZN34_INTERNAL_34dece8b_4_k_cu_822134444cuda3std6ranges3__45__cpo9iter_moveE[1];
.global .align 1 .b8 _ZN34_INTERNAL_34dece8b_4_k_cu_822134444cuda3std6ranges3__45__cpo5beginE[1];
.global .align 1 .b8 _ZN34_INTERNAL_34dece8b_4_k_cu_822134444cuda3std6ranges3__45__cpo3endE[1];
.global .align 1 .b8 _ZN34_INTERNAL_34dece8b_4_k_cu_822134444cuda3std6ranges3__45__cpo6cbeginE[1];
.global .align 1 .b8 _ZN34_INTERNAL_34dece8b_4_k_cu_822134444cuda3std6ranges3__45__cpo4cendE[1];
.global .align 1 .b8 _ZN34_INTERNAL_34dece8b_4_k_cu_822134444cuda3std6ranges3__45__cpo7advanceE[1];
.global .align 1 .b8 _ZN34_INTERNAL_34dece8b_4_k_cu_822134444cuda3std6ranges3__45__cpo9iter_swapE[1];
.global .align 1 .b8 _ZN34_INTERNAL_34dece8b_4_k_cu_822134444cuda3std6ranges3__45__cpo4nextE[1];
.global .align 1 .b8 _ZN34_INTERNAL_34dece8b_4_k_cu_822134444cuda3std6ranges3__45__cpo4prevE[1];
.global .align 1 .b8 _ZN34_INTERNAL_34dece8b_4_k_cu_822134444cuda3std6ranges3__45__cpo4dataE[1];
.global .align 1 .b8 _ZN34_INTERNAL_34dece8b_4_k_cu_822134444cuda3std6ranges3__45__cpo5cdataE[1];
.global .align 1 .b8 _ZN34_INTERNAL_34dece8b_4_k_cu_822134444cuda3std6ranges3__45__cpo4sizeE[1];
.global .align 1 .b8 _ZN34_INTERNAL_34dece8b_4_k_cu_822134444cuda3std6ranges3__45__cpo5ssizeE[1];
.global .align 1 .b8 _ZN34_INTERNAL_34dece8b_4_k_cu_822134444cuda3std6ranges3__45__cpo8distanceE[1];
.global .align 1 .b8 _ZN34_INTERNAL_34dece8b_4_k_cu_822134446thrust24THRUST_300001_SM_1000_NS8cuda_cub3parE[1];
.global .align 1 .b8 _ZN34_INTERNAL_34dece8b_4_k_cu_822134446thrust24THRUST_300001_SM_1000_NS8cuda_cub10par_nosyncE[1];
.global .align 1 .b8 _ZN34_INTERNAL_34dece8b_4_k_cu_822134446thrust24THRUST_300001_SM_1000_NS6system6detail10sequential3seqE[1];
.global .align 1 .b8 _ZN34_INTERNAL_34dece8b_4_k_cu_822134446thrust24THRUST_300001_SM_1000_NS6system3cpp3parE[1];
.global .align 1 .b8 _ZN34_INTERNAL_34dece8b_4_k_cu_822134446thrust24THRUST_300001_SM_1000_NS12placeholders2_1E[1];
.global .align 1 .b8 _ZN34_INTERNAL_34dece8b_4_k_cu_822134446thrust24THRUST_300001_SM_1000_NS12placeholders2_2E[1];
.global .align 1 .b8 _ZN34_INTERNAL_34dece8b_4_k_cu_822134446thrust24THRUST_300001_SM_1000_NS12placeholders2_3E[1];
.global .align 1 .b8 _ZN34_INTERNAL_34dece8b_4_k_cu_822134446thrust24THRUST_300001_SM_1000_NS12placeholders2_4E[1];
.global .align 1 .b8 _ZN34_INTERNAL_34dece8b_4_k_cu_822134446thrust24THRUST_300001_SM_1000_NS12placeholders2_5E[1];
.global .align 1 .b8 _ZN34_INTERNAL_34dece8b_4_k_cu_822134446thrust24THRUST_300001_SM_1000_NS12placeholders2_6E[1];
.global .align 1 .b8 _ZN34_INTERNAL_34dece8b_4_k_cu_822134446thrust24THRUST_300001_SM_1000_NS12placeholders2_7E[1];
.global .align 1 .b8 _ZN34_INTERNAL_34dece8b_4_k_cu_822134446thrust24THRUST_300001_SM_1000_NS12placeholders2_8E[1];
.global .align 1 .b8 _ZN34_INTERNAL_34dece8b_4_k_cu_822134446thrust24THRUST_300001_SM_1000_NS12placeholders2_9E[1];
.global .align 1 .b8 _ZN34_INTERNAL_34dece8b_4_k_cu_822134446thrust24THRUST_300001_SM_1000_NS12placeholders3_10E[1];
.global .align 1 .b8 _ZN34_INTERNAL_34dece8b_4_k_cu_822134446thrust24THRUST_300001_SM_1000_NS3seqE[1];
.global .align 1 .b8 _ZN34_INTERNAL_34dece8b_4_k_cu_822134446thrust24THRUST_300001_SM_1000_NS6deviceE[1];

.visible .entry _Z18moe_routing_kernelPKfPfS0_iiii(
	.param .u64 .ptr .align 1 _Z18moe_routing_kernelPKfPfS0_iiii_param_0,
	.param .u64 .ptr .align 1 _Z18moe_routing_kernelPKfPfS0_iiii_param_1,
	.param .u64 .ptr .align 1 _Z18moe_routing_kernelPKfPfS0_iiii_param_2,
	.param .u32 _Z18moe_routing_kernelPKfPfS0_iiii_param_3,
	.param .u32 _Z18moe_routing_kernelPKfPfS0_iiii_param_4,
	.param .u32 _Z18moe_routing_kernelPKfPfS0_iiii_param_5,
	.param .u32 _Z18moe_routing_kernelPKfPfS0_iiii_param_6
)
{
	.reg .pred 	%p<14>;
	.reg .b32 	%r<49>;
	.reg .b32 	%f<67>;
	.reg .b64 	%rd<40>;

	ld.param.u64 	%rd5, [_Z18moe_routing_kernelPKfPfS0_iiii_param_0];
	ld.param.u64 	%rd4, [_Z18moe_routing_kernelPKfPfS0_iiii_param_1];
	ld.param.u64 	%rd6, [_Z18moe_routing_kernelPKfPfS0_iiii_param_2];
	ld.param.u32 	%r26, [_Z18moe_routing_kernelPKfPfS0_iiii_param_3];
	ld.param.u32 	%r23, [_Z18moe_routing_kernelPKfPfS0_iiii_param_4];
	ld.param.u32 	%r24, [_Z18moe_routing_kernelPKfPfS0_iiii_param_5];
	ld.param.u32 	%r25, [_Z18moe_routing_kernelPKfPfS0_iiii_param_6];
	cvta.to.global.u64 	%rd1, %rd6;
	cvta.to.global.u64 	%rd2, %rd5;
	mov.u32 	%r27, %ctaid.x;
	mov.u32 	%r28, %ntid.x;
	mov.u32 	%r29, %tid.x;
	mad.lo.s32 	%r30, %r27, %r28, %r29;
	mul.lo.s32 	%r31, %r24, %r23;
	div.s32 	%r1, %r30, %r31;
	mul.lo.s32 	%r32, %r1, %r31;
	sub.s32 	%r33, %r30, %r32;
	div.s32 	%r2, %r33, %r24;
	rem.s32 	%r3, %r30, %r24;
	setp.ge.s32 	%p1, %r1, %r26;
	setp.ge.s32 	%p2, %r2, %r23;
	or.pred  	%p3, %p1, %p2;
	setp.lt.s32 	%p4, %r24, 0;
	or.pred  	%p5, %p4, %p3;
	@%p5 bra 	$L__BB0_13;
	mad.lo.s32 	%r4, %r1, %r23, %r2;
	mul.lo.s32 	%r5, %r4, %r24;
	max.u32 	%r6, %r24, 1;
	and.b32  	%r7, %r6, 7;
	setp.lt.u32 	%p6, %r24, 8;
	mov.f32 	%f66, 0f00000000;
	mov.b32 	%r47, 0;
	@%p6 bra 	$L__BB0_4;
	and.b32  	%r47, %r6, 2147483640;
	neg.s32 	%r45, %r47;
	shl.b32 	%r10, %r25, 3;
	add.s64 	%rd3, %rd2, 16;
	mov.f32 	%f66, 0f00000000;
	mul.wide.s32 	%rd11, %r25, 4;
	mov.u32 	%r43, %r5;
	mov.u32 	%r44, %r3;
$L__BB0_3:
	.pragma "nounroll";
	mul.wide.s32 	%rd7, %r43, 4;
	add.s64 	%rd8, %rd3, %rd7;
	ld.global.f32 	%f16, [%rd8+-16];
	mul.wide.s32 	%rd9, %r44, 4;
	add.s64 	%rd10, %rd1, %rd9;
	ld.global.f32 	%f17, [%rd10];
	fma.rn.f32 	%f18, %f16, %f17, %f66;
	ld.global.f32 	%f19, [%rd8+-12];
	add.s64 	%rd12, %rd10, %rd11;
	ld.global.f32 	%f20, [%rd12];
	fma.rn.f32 	%f21, %f19, %f20, %f18;
	ld.global.f32 	%f22, [%rd8+-8];
	add.s64 	%rd13, %rd12, %rd11;
	ld.global.f32 	%f23, [%rd13];
	fma.rn.f32 	%f24, %f22, %f23, %f21;
	ld.global.f32 	%f25, [%rd8+-4];
	add.s64 	%rd14, %rd13, %rd11;
	ld.global.f32 	%f26, [%rd14];
	fma.rn.f32 	%f27, %f25, %f26, %f24;
	ld.global.f32 	%f28, [%rd8];
	add.s64 	%rd15, %rd14, %rd11;
	ld.global.f32 	%f29, [%rd15];
	fma.rn.f32 	%f30, %f28, %f29, %f27;
	ld.global.f32 	%f31, [%rd8+4];
	add.s64 	%rd16, %rd15, %rd11;
	ld.global.f32 	%f32, [%rd16];
	fma.rn.f32 	%f33, %f31, %f32, %f30;
	ld.global.f32 	%f34, [%rd8+8];
	add.s64 	%rd17, %rd16, %rd11;
	ld.global.f32 	%f35, [%rd17];
	fma.rn.f32 	%f36, %f34, %f35, %f33;
	ld.global.f32 	%f37, [%rd8+12];
	add.s64 	%rd18, %rd17, %rd11;
	ld.global.f32 	%f38, [%rd18];
	fma.rn.f32 	%f66, %f37, %f38, %f36;
	add.s32 	%r45, %r45, 8;
	add.s32 	%r44, %r44, %r10;
	add.s32 	%r43, %r43, 8;
	setp.ne.s32 	%p7, %r45, 0;
	@%p7 bra 	$L__BB0_3;
$L__BB0_4:
	setp.eq.s32 	%p8, %r7, 0;
	@%p8 bra 	$L__BB0_12;
	and.b32  	%r18, %r6, 3;
	setp.lt.u32 	%p9, %r7, 4;
	@%p9 bra 	$L__BB0_7;
	add.s32 	%r35, %r47, %r5;
	mad.lo.s32 	%r36, %r47, %r25, %r3;
	mul.wide.s32 	%rd19, %r35, 4;
	add.s64 	%rd20, %rd2, %rd19;
	ld.global.f32 	%f40, [%rd20];
	mul.wide.s32 	%rd21, %r36, 4;
	add.s64 	%rd22, %rd1, %rd21;
	ld.global.f32 	%f41, [%rd22];
	fma.rn.f32 	%f42, %f40, %f41, %f66;
	ld.global.f32 	%f43, [%rd20+4];
	mul.wide.s32 	%rd23, %r25, 4;
	add.s64 	%rd24, %rd22, %rd23;
	ld.global.f32 	%f44, [%rd24];
	fma.rn.f32 	%f45, %f43, %f44, %f42;
	ld.global.f32 	%f46, [%rd20+8];
	add.s64 	%rd25, %rd24, %rd23;
	ld.global.f32 	%f47, [%rd25];
	fma.rn.f32 	%f48, %f46, %f47, %f45;
	ld.global.f32 	%f49, [%rd20+12];
	add.s64 	%rd26, %rd25, %rd23;
	ld.global.f32 	%f50, [%rd26];
	fma.rn.f32 	%f66, %f49, %f50, %f48;
	add.s32 	%r47, %r47, 4;
$L__BB0_7:
	setp.eq.s32 	%p10, %r18, 0;
	@%p10 bra 	$L__BB0_12;
	setp.eq.s32 	%p11, %r18, 1;
	@%p11 bra 	$L__BB0_10;
	add.s32 	%r37, %r47, %r5;
	mad.lo.s32 	%r38, %r47, %r25, %r3;
	mul.wide.s32 	%rd27, %r37, 4;
	add.s64 	%rd28, %rd2, %rd27;
	ld.global.f32 	%f52, [%rd28];
	mul.wide.s32 	%rd29, %r38, 4;
	add.s64 	%rd30, %rd1, %rd29;
	ld.global.f32 	%f53, [%rd30];
	fma.rn.f32 	%f54, %f52, %f53, %f66;
	ld.global.f32 	%f55, [%rd28+4];
	mul.wide.s32 	%rd31, %r25, 4;
	add.s64 	%rd32, %rd30, %rd31;
	ld.global.f32 	%f56, [%rd32];
	fma.rn.f32 	%f66, %f55, %f56, %f54;
	add.s32 	%r47, %r47, 2;
$L__BB0_10:
	and.b32  	%r39, %r6, 1;
	setp.eq.b32 	%p12, %r39, 1;
	not.pred 	%p13, %p12;
	@%p13 bra 	$L__BB0_12;
	add.s32 	%r40, %r47, %r5;
	mad.lo.s32 	%r41, %r47, %r25, %r3;
	mul.wide.s32 	%rd33, %r40, 4;
	add.s64 	%rd34, %rd2, %rd33;
	ld.global.f32 	%f57, [%rd34];
	mul.wide.s32 	%rd35, %r41, 4;
	add.s64 	%rd36, %rd1, %rd35;
	ld.global.f32 	%f58, [%rd36];
	fma.rn.f32 	%f66, %f57, %f58, %f66;
$L__BB0_12:
	mad.lo.s32 	%r42, %r4, %r25, %r3;
	cvta.to.global.u64 	%rd37, %rd4;
	mul.wide.s32 	%rd38, %r42, 4;
	add.s64 	%rd39, %rd37, %rd38;
	st.global.f32 	[%rd39], %f66;
$L__BB0_13:
	ret;

}
	// .globl	_Z20top_k_experts_kernelPKfPiPfiiii
.visible .entry _Z20top_k_experts_kernelPKfPiPfiiii(
	.param .u64 .ptr .align 1 _Z20top_k_experts_kernelPKfPiPfiiii_param_0,
	.param .u64 .ptr .align 1 _Z20top_k_experts_kernelPKfPiPfiiii_param_1,
	.param .u64 .ptr .align 1 _Z20top_k_experts_kernelPKfPiPfiiii_param_2,
	.param .u32 _Z20top_k_experts_kernelPKfPiPfiiii_param_3,
	.param .u32 _Z20top_k_experts_kernelPKfPiPfiiii_param_4,
	.param .u32 _Z20top_k_experts_kernelPKfPiPfiiii_param_5,
	.param .u32 _Z20top_k_experts_kernelPKfPiPfiiii_param_6
)
{
	.reg .pred 	%p<34>;
	.reg .b16 	%rs<17>;
	.reg .b32 	%r<128>;
	.reg .b32 	%f<55>;
	.reg .b64 	%rd<12>;
	// demoted variable
	.shared .align 4 .b8 _ZZ20top_k_experts_kernelPKfPiPfiiiiE13shared_logits[1024];
	// demoted variable
	.shared .align 4 .b8 _ZZ20top_k_experts_kernelPKfPiPfiiiiE14shared_indices[1024];
	ld.param.u64 	%rd4, [_Z20top_k_experts_kernelPKfPiPfiiii_param_0];
	ld.param.u64 	%rd5, [_Z20top_k_experts_kernelPKfPiPfiiii_param_1];
	ld.param.u64 	%rd6, [_Z20top_k_experts_kernelPKfPiPfiiii_param_2];
	ld.param.u32 	%r45, [_Z20top_k_experts_kernelPKfPiPfiiii_param_3];
	ld.param.u32 	%r42, [_Z20top_k_experts_kernelPKfPiPfiiii_param_4];
	ld.param.u32 	%r43, [_Z20top_k_experts_kernelPKfPiPfiiii_param_5];
	ld.param.u32 	%r44, [_Z20top_k_experts_kernelPKfPiPfiiii_param_6];
	mov.u32 	%r1, %ctaid.x;
	mov.u32 	%r2, %ctaid.y;
	setp.ge.s32 	%p1, %r1, %r45;
	setp.ge.s32 	%p2, %r2, %r42;
	or.pred  	%p3, %p1, %p2;
	@%p3 bra 	$L__BB1_52;
	mul.lo.s32 	%r3, %r42, %r1;
	mov.u32 	%r127, %tid.x;
	setp.ge.s32 	%p4, %r127, %r43;
	@%p4 bra 	$L__BB1_4;
	add.s32 	%r46, %r3, %r2;
	mul.lo.s32 	%r5, %r46, %r43;
	mov.u32 	%r6, %ntid.x;
	cvta.to.global.u64 	%rd1, %rd4;
	mov.u32 	%r118, %r127;
$L__BB1_3:
	add.s32 	%r47, %r5, %r118;
	mul.wide.s32 	%rd7, %r47, 4;
	add.s64 	%rd8, %rd1, %rd7;
	ld.global.f32 	%f42, [%rd8];
	shl.b32 	%r48, %r118, 2;
	mov.u32 	%r49, _ZZ20top_k_experts_kernelPKfPiPfiiiiE13shared_logits;
	add.s32 	%r50, %r49, %r48;
	st.shared.f32 	[%r50], %f42;
	mov.u32 	%r51, _ZZ20top_k_experts_kernelPKfPiPfiiiiE14shared_indices;
	add.s32 	%r52, %r51, %r48;
	st.shared.u32 	[%r52], %r118;
	add.s32 	%r118, %r118, %r6;
	setp.lt.s32 	%p5, %r118, %r43;
	@%p5 bra 	$L__BB1_3;
$L__BB1_4:
	bar.sync 	0;
	setp.lt.s32 	%p6, %r44, 1;
	@%p6 bra 	$L__BB1_49;
	add.s32 	%r9, %r43, -2;
	cvt.u16.u32 	%rs1, %r43;
	mov.b32 	%r119, 0;
	mov.b16 	%rs15, 0;
	mov.u16 	%rs16, %rs15;
$L__BB1_6:
	mov.u32 	%r123, %r119;
	not.b32 	%r54, %r123;
	add.s32 	%r11, %r43, %r54;
	add.s32 	%r119, %r123, 1;
	setp.ge.s32 	%p7, %r119, %r43;
	@%p7 bra 	$L__BB1_48;
	shl.b32 	%r55, %r123, 2;
	mov.u32 	%r56, _ZZ20top_k_experts_kernelPKfPiPfiiiiE13shared_logits;
	add.s32 	%r13, %r56, %r55;
	mov.u32 	%r57, _ZZ20top_k_experts_kernelPKfPiPfiiiiE14shared_indices;
	add.s32 	%r14, %r57, %r55;
	sub.s32 	%r58, %r9, %r123;
	setp.lt.u32 	%p8, %r58, 7;
	mov.u32 	%r125, %r119;
	@%p8 bra 	$L__BB1_27;
	and.b32  	%r59, %r11, -8;
	neg.s32 	%r122, %r59;
	add.s32 	%r121, %r13, 16;
	add.s32 	%r120, %r14, 16;
$L__BB1_9:
	.pragma "nounroll";
	ld.shared.f32 	%f1, [%r121+-12];
	ld.shared.f32 	%f45, [%r13];
	setp.leu.f32 	%p9, %f1, %f45;
	@%p9 bra 	$L__BB1_11;
	st.shared.f32 	[%r13], %f1;
	st.shared.f32 	[%r121+-12], %f45;
	ld.shared.u32 	%r65, [%r14];
	ld.shared.u32 	%r66, [%r120+-12];
	st.shared.u32 	[%r14], %r66;
	st.shared.u32 	[%r120+-12], %r65;
	ld.shared.f32 	%f45, [%r13];
$L__BB1_11:
	ld.shared.f32 	%f5, [%r121+-8];
	setp.leu.f32 	%p10, %f5, %f45;
	@%p10 bra 	$L__BB1_13;
	st.shared.f32 	[%r13], %f5;
	st.shared.f32 	[%r121+-8], %f45;
	ld.shared.u32 	%r67, [%r14];
	ld.shared.u32 	%r68, [%r120+-8];
	st.shared.u32 	[%r14], %r68;
	st.shared.u32 	[%r120+-8], %r67;
	ld.shared.f32 	%f45, [%r13];
$L__BB1_13:
	ld.shared.f32 	%f8, [%r121+-4];
	setp.leu.f32 	%p11, %f8, %f45;
	@%p11 bra 	$L__BB1_15;
	st.shared.f32 	[%r13], %f8;
	st.shared.f32 	[%r121+-4], %f45;
	ld.shared.u32 	%r69, [%r14];
	ld.shared.u32 	%r70, [%r120+-4];
	st.shared.u32 	[%r14], %r70;
	st.shared.u32 	[%r120+-4], %r69;
	ld.shared.f32 	%f45, [%r13];
$L__BB1_15:
	ld.shared.f32 	%f11, [%r121];
	setp.leu.f32 	%p12, %f11, %f45;
	@%p12 bra 	$L__BB1_17;
	st.shared.f32 	[%r13], %f11;
	st.shared.f32 	[%r121], %f45;
	ld.shared.u32 	%r71, [%r14];
	ld.shared.u32 	%r72, [%r120];
	st.shared.u32 	[%r14], %r72;
	st.shared.u32 	[%r120], %r71;
	ld.shared.f32 	%f45, [%r13];
$L__BB1_17:
	ld.shared.f32 	%f14, [%r121+4];
	setp.leu.f32 	%p13, %f14, %f45;
	@%p13 bra 	$L__BB1_19;
	st.shared.f32 	[%r13], %f14;
	st.shared.f32 	[%r121+4], %f45;
	ld.shared.u32 	%r73, [%r14];
	ld.shared.u32 	%r74, [%r120+4];
	st.shared.u32 	[%r14], %r74;
	st.shared.u32 	[%r120+4], %r73;
	ld.shared.f32 	%f45, [%r13];
$L__BB1_19:
	ld.shared.f32 	%f17, [%r121+8];
	setp.leu.f32 	%p14, %f17, %f45;
	@%p14 bra 	$L__BB1_21;
	st.shared.f32 	[%r13], %f17;
	st.shared.f32 	[%r121+8], %f45;
	ld.shared.u32 	%r75, [%r14];
	ld.shared.u32 	%r76, [%r120+8];
	st.shared.u32 	[%r14], %r76;
	st.shared.u32 	[%r120+8], %r75;
	ld.shared.f32 	%f45, [%r13];
$L__BB1_21:
	ld.shared.f32 	%f20, [%r121+12];
	setp.leu.f32 	%p15, %f20, %f45;
	@%p15 bra 	$L__BB1_23;
	st.shared.f32 	[%r13], %f20;
	st.shared.f32 	[%r121+12], %f45;
	ld.shared.u32 	%r77, [%r14];
	ld.shared.u32 	%r78, [%r120+12];
	st.shared.u32 	[%r14], %r78;
	st.shared.u32 	[%r120+12], %r77;
	ld.shared.f32 	%f45, [%r13];
$L__BB1_23:
	ld.shared.f32 	%f23, [%r121+16];
	setp.leu.f32 	%p16, %f23, %f45;
	@%p16 bra 	$L__BB1_25;
	st.shared.f32 	[%r13], %f23;
	st.shared.f32 	[%r121+16], %f45;
	ld.shared.u32 	%r79, [%r14];
	ld.shared.u32 	%r80, [%r120+16];
	st.shared.u32 	[%r14], %r80;
	st.shared.u32 	[%r120+16], %r79;
$L__BB1_25:
	add.s32 	%r123, %r123, 8;
	add.s32 	%r122, %r122, 8;
	add.s32 	%r121, %r121, 32;
	add.s32 	%r120, %r120, 32;
	setp.ne.s32 	%p17, %r122, 0;
	@%p17 bra 	$L__BB1_9;
	add.s32 	%r125, %r123, 1;
$L__BB1_27:
	and.b32  	%r81, %r11, 7;
	setp.eq.s32 	%p18, %r81, 0;
	@%p18 bra 	$L__BB1_48;
	not.b16 	%rs10, %rs16;
	add.s16 	%rs11, %rs10, %rs1;
	cvt.u32.u16 	%r82, %rs11;
	and.b32  	%r30, %r82, 7;
	add.s32 	%r83, %r30, -1;
	setp.lt.u32 	%p19, %r83, 3;
	@%p19 bra 	$L__BB1_38;
	shl.b32 	%r84, %r125, 2;
	add.s32 	%r31, %r56, %r84;
	ld.shared.f32 	%f24, [%r31];
	ld.shared.f32 	%f52, [%r13];
	setp.leu.f32 	%p20, %f24, %f52;
	add.s32 	%r32, %r57, %r84;
	@%p20 bra 	$L__BB1_31;
	st.shared.f32 	[%r13], %f24;
	st.shared.f32 	[%r31], %f52;
	ld.shared.u32 	%r87, [%r14];
	ld.shared.u32 	%r88, [%r32];
	st.shared.u32 	[%r14], %r88;
	st.shared.u32 	[%r32], %r87;
	ld.shared.f32 	%f52, [%r13];
$L__BB1_31:
	ld.shared.f32 	%f28, [%r31+4];
	setp.leu.f32 	%p21, %f28, %f52;
	@%p21 bra 	$L__BB1_33;
	st.shared.f32 	[%r13], %f28;
	st.shared.f32 	[%r31+4], %f52;
	ld.shared.u32 	%r89, [%r14];
	ld.shared.u32 	%r90, [%r32+4];
	st.shared.u32 	[%r14], %r90;
	st.shared.u32 	[%r32+4], %r89;
	ld.shared.f32 	%f52, [%r13];
$L__BB1_33:
	ld.shared.f32 	%f31, [%r31+8];
	setp.leu.f32 	%p22, %f31, %f52;
	@%p22 bra 	$L__BB1_35;
	st.shared.f32 	[%r13], %f31;
	st.shared.f32 	[%r31+8], %f52;
	ld.shared.u32 	%r91, [%r14];
	ld.shared.u32 	%r92, [%r32+8];
	st.shared.u32 	[%r14], %r92;
	st.shared.u32 	[%r32+8], %r91;
	ld.shared.f32 	%f52, [%r13];
$L__BB1_35:
	ld.shared.f32 	%f34, [%r31+12];
	setp.leu.f32 	%p23, %f34, %f52;
	@%p23 bra 	$L__BB1_37;
	st.shared.f32 	[%r13], %f34;
	st.shared.f32 	[%r31+12], %f52;
	ld.shared.u32 	%r93, [%r14];
	ld.shared.u32 	%r94, [%r32+12];
	st.shared.u32 	[%r14], %r94;
	st.shared.u32 	[%r32+12], %r93;
$L__BB1_37:
	add.s32 	%r125, %r125, 4;
$L__BB1_38:
	and.b32  	%r95, %r30, 3;
	setp.eq.s32 	%p24, %r95, 0;
	@%p24 bra 	$L__BB1_48;
	xor.b16  	%rs12, %rs15, 3;
	add.s16 	%rs5, %rs12, %rs1;
	and.b16  	%rs13, %rs5, 3;
	setp.eq.s16 	%p25, %rs13, 1;
	@%p25 bra 	$L__BB1_45;
	shl.b32 	%r96, %r125, 2;
	add.s32 	%r35, %r56, %r96;
	ld.shared.f32 	%f35, [%r35];
	ld.shared.f32 	%f54, [%r13];
	setp.leu.f32 	%p26, %f35, %f54;
	add.s32 	%r36, %r57, %r96;
	@%p26 bra 	$L__BB1_42;
	st.shared.f32 	[%r13], %f35;
	st.shared.f32 	[%r35], %f54;
	ld.shared.u32 	%r99, [%r14];
	ld.shared.u32 	%r100, [%r36];
	st.shared.u32 	[%r14], %r100;
	st.shared.u32 	[%r36], %r99;
	ld.shared.f32 	%f54, [%r13];
$L__BB1_42:
	ld.shared.f32 	%f39, [%r35+4];
	setp.leu.f32 	%p27, %f39, %f54;
	@%p27 bra 	$L__BB1_44;
	st.shared.f32 	[%r13], %f39;
	st.shared.f32 	[%r35+4], %f54;
	ld.shared.u32 	%r101, [%r14];
	ld.shared.u32 	%r102, [%r36+4];
	st.shared.u32 	[%r14], %r102;
	st.shared.u32 	[%r36+4], %r101;
$L__BB1_44:
	add.s32 	%r125, %r125, 2;
$L__BB1_45:
	and.b16  	%rs14, %rs5, 1;
	setp.eq.b16 	%p28, %rs14, 1;
	not.pred 	%p29, %p28;
	@%p29 bra 	$L__BB1_48;
	shl.b32 	%r103, %r125, 2;
	add.s32 	%r39, %r56, %r103;
	ld.shared.f32 	%f40, [%r39];
	ld.shared.f32 	%f41, [%r13];
	setp.leu.f32 	%p30, %f40, %f41;
	@%p30 bra 	$L__BB1_48;
	st.shared.f32 	[%r13], %f40;
	st.shared.f32 	[%r39], %f41;
	ld.shared.u32 	%r105, [%r14];
	add.s32 	%r108, %r57, %r103;
	ld.shared.u32 	%r109, [%r108];
	st.shared.u32 	[%r14], %r109;
	st.shared.u32 	[%r108], %r105;
$L__BB1_48:
	setp.eq.s32 	%p31, %r119, %r44;
	add.s16 	%rs16, %rs16, 1;
	add.s16 	%rs15, %rs15, 1;
	@%p31 bra 	$L__BB1_49;
	bra.uni 	$L__BB1_6;
$L__BB1_49:
	setp.ge.s32 	%p32, %r127, %r44;
	@%p32 bra 	$L__BB1_52;
	add.s32 	%r110, %r3, %r2;
	mul.lo.s32 	%r18, %r110, %r44;
	mov.u32 	%r19, %ntid.x;
	cvta.to.global.u64 	%rd2, %rd5;
	cvta.to.global.u64 	%rd3, %rd6;
$L__BB1_51:
	add.s32 	%r111, %r127, %r18;
	shl.b32 	%r112, %r127, 2;
	mov.u32 	%r113, _ZZ20top_k_experts_kernelPKfPiPfiiiiE14shared_indices;
	add.s32 	%r114, %r113, %r112;
	ld.shared.u32 	%r115, [%r114];
	mul.wide.s32 	%rd9, %r111, 4;
	add.s64 	%rd10, %rd2, %rd9;
	st.global.u32 	[%rd10], %r115;
	mov.u32 	%r116, _ZZ20top_k_experts_kernelPKfPiPfiiiiE13shared_logits;
	add.s32 	%r117, %r116, %r112;
	ld.shared.f32 	%f43, [%r117];
	add.s64 	%rd11, %rd3, %rd9;
	st.global.f32 	[%rd11], %f43;
	add.s32 	%r127, %r127, %r19;
	setp.lt.s32 	%p33, %r127, %r44;
	@%p33 bra 	$L__BB1_51;
$L__BB1_52:
	ret;

}
	// .globl	_Z23lora_compression_kernelPKfPfS0_S0_iiiif
.visible .entry _Z23lora_compression_kernelPKfPfS0_S0_iiiif(
	.param .u64 .ptr .align 1 _Z23lora_compression_kernelPKfPfS0_S0_iiiif_param_0,
	.param .u64 .ptr .align 1 _Z23lora_compression_kernelPKfPfS0_S0_iiiif_param_1,
	.param .u64 .ptr .align 1 _Z23lora_compression_kernelPKfPfS0_S0_iiiif_param_2,
	.param .u64 .ptr .align 1 _Z23lora_compression_kernelPKfPfS0_S0_iiiif_param_3,
	.param .u32 _Z23lora_compression_kernelPKfPfS0_S0_iiiif_param_4,
	.param .u32 _Z23lora_compression_kernelPKfPfS0_S0_iiiif_param_5,
	.param .u32 _Z23lora_compression_kernelPKfPfS0_S0_iiiif_param_6,
	.param .u32 _Z23lora_compression_kernelPKfPfS0_S0_iiiif_param_7,
	.param .f32 _Z23lora_compression_kernelPKfPfS0_S0_iiiif_param_8
)
{
	.reg .pred 	%p<24>;
	.reg .b32 	%r<81>;
	.reg .b32 	%f<170>;
	.reg .b64 	%rd<88>;

	ld.param.u64 	%rd19, [_Z23lora_compression_kernelPKfPfS0_S0_iiiif_param_0];
	ld.param.u64 	%rd21, [_Z23lora_compression_kernelPKfPfS0_S0_iiiif_param_2];
	ld.param.u64 	%rd22, [_Z23lora_compression_kernelPKfPfS0_S0_iiiif_param_3];
	ld.param.u32 	%r49, [_Z23lora_compression_kernelPKfPfS0_S0_iiiif_param_4];
	ld.param.u32 	%r46, [_Z23lora_compression_kernelPKfPfS0_S0_iiiif_param_5];
	ld.param.u32 	%r47, [_Z23lora_compression_kernelPKfPfS0_S0_iiiif_param_6];
	ld.param.u32 	%r48, [_Z23lora_compression_kernelPKfPfS0_S0_iiiif_param_7];
	ld.param.f32 	%f28, [_Z23lora_compression_kernelPKfPfS0_S0_iiiif_param_8];
	cvta.to.global.u64 	%rd1, %rd21;
	cvta.to.global.u64 	%rd2, %rd22;
	mov.u32 	%r50, %ctaid.x;
	mov.u32 	%r51, %ntid.x;
	mov.u32 	%r52, %tid.x;
	mad.lo.s32 	%r53, %r50, %r51, %r52;
	mul.lo.s32 	%r54, %r47, %r46;
	div.s32 	%r1, %r53, %r54;
	mul.lo.s32 	%r55, %r1, %r54;
	sub.s32 	%r56, %r53, %r55;
	div.s32 	%r2, %r56, %r47;
	rem.s32 	%r3, %r53, %r47;
	setp.ge.s32 	%p1, %r1, %r49;
	setp.ge.s32 	%p2, %r2, %r46;
	or.pred  	%p3, %p1, %p2;
	setp.lt.s32 	%p4, %r47, 0;
	or.pred  	%p5, %p4, %p3;
	@%p5 bra 	$L__BB2_28;
	setp.lt.s32 	%p6, %r48, 1;
	mov.f32 	%f159, 0f00000000;
	@%p6 bra 	$L__BB2_14;
	mad.lo.s32 	%r58, %r1, %r46, %r2;
	mad.lo.s32 	%r59, %r58, %r47, %r3;
	mul.lo.s32 	%r4, %r3, %r48;
	cvta.to.global.u64 	%rd23, %rd19;
	mul.wide.s32 	%rd24, %r59, 4;
	add.s64 	%rd25, %rd23, %rd24;
	ld.global.f32 	%f1, [%rd25];
	and.b32  	%r5, %r48, 15;
	setp.lt.u32 	%p7, %r48, 16;
	mov.f32 	%f159, 0f00000000;
	mov.b32 	%r67, 0;
	@%p7 bra 	$L__BB2_5;
	and.b32  	%r67, %r48, 2147483632;
	neg.s32 	%r73, %r67;
	add.s64 	%rd3, %rd1, 32;
	mov.f32 	%f159, 0f00000000;
	mov.u32 	%r72, %r4;
$L__BB2_4:
	.pragma "nounroll";
	mul.wide.s32 	%rd26, %r72, 4;
	add.s64 	%rd27, %rd3, %rd26;
	ld.global.f32 	%f33, [%rd27+-32];
	fma.rn.f32 	%f34, %f1, %f33, %f159;
	ld.global.f32 	%f35, [%rd27+-28];
	fma.rn.f32 	%f36, %f1, %f35, %f34;
	ld.global.f32 	%f37, [%rd27+-24];
	fma.rn.f32 	%f38, %f1, %f37, %f36;
	ld.global.f32 	%f39, [%rd27+-20];
	fma.rn.f32 	%f40, %f1, %f39, %f38;
	ld.global.f32 	%f41, [%rd27+-16];
	fma.rn.f32 	%f42, %f1, %f41, %f40;
	ld.global.f32 	%f43, [%rd27+-12];
	fma.rn.f32 	%f44, %f1, %f43, %f42;
	ld.global.f32 	%f45, [%rd27+-8];
	fma.rn.f32 	%f46, %f1, %f45, %f44;
	ld.global.f32 	%f47, [%rd27+-4];
	fma.rn.f32 	%f48, %f1, %f47, %f46;
	ld.global.f32 	%f49, [%rd27];
	fma.rn.f32 	%f50, %f1, %f49, %f48;
	ld.global.f32 	%f51, [%rd27+4];
	fma.rn.f32 	%f52, %f1, %f51, %f50;
	ld.global.f32 	%f53, [%rd27+8];
	fma.rn.f32 	%f54, %f1, %f53, %f52;
	ld.global.f32 	%f55, [%rd27+12];
	fma.rn.f32 	%f56, %f1, %f55, %f54;
	ld.global.f32 	%f57, [%rd27+16];
	fma.rn.f32 	%f58, %f1, %f57, %f56;
	ld.global.f32 	%f59, [%rd27+20];
	fma.rn.f32 	%f60, %f1, %f59, %f58;
	ld.global.f32 	%f61, [%rd27+24];
	fma.rn.f32 	%f62, %f1, %f61, %f60;
	ld.global.f32 	%f63, [%rd27+28];
	fma.rn.f32 	%f159, %f1, %f63, %f62;
	add.s32 	%r73, %r73, 16;
	add.s32 	%r72, %r72, 16;
	setp.eq.s32 	%p8, %r73, 0;
	@%p8 bra 	$L__BB2_5;
	bra.uni 	$L__BB2_4;
$L__BB2_5:
	setp.eq.s32 	%p9, %r5, 0;
	@%p9 bra 	$L__BB2_14;
	and.b32  	%r9, %r48, 7;
	setp.lt.u32 	%p10, %r5, 8;
	@%p10 bra 	$L__BB2_8;
	add.s32 	%r60, %r67, %r4;
	mul.wide.s32 	%rd28, %r60, 4;
	add.s64 	%rd29, %rd1, %rd28;
	ld.global.f32 	%f65, [%rd29];
	fma.rn.f32 	%f66, %f1, %f65, %f159;
	ld.global.f32 	%f67, [%rd29+4];
	fma.rn.f32 	%f68, %f1, %f67, %f66;
	ld.global.f32 	%f69, [%rd29+8];
	fma.rn.f32 	%f70, %f1, %f69, %f68;
	ld.global.f32 	%f71, [%rd29+12];
	fma.rn.f32 	%f72, %f1, %f71, %f70;
	ld.global.f32 	%f73, [%rd29+16];
	fma.rn.f32 	%f74, %f1, %f73, %f72;
	ld.global.f32 	%f75, [%rd29+20];
	fma.rn.f32 	%f76, %f1, %f75, %f74;
	ld.global.f32 	%f77, [%rd29+24];
	fma.rn.f32 	%f78, %f1, %f77, %f76;
	ld.global.f32 	%f79, [%rd29+28];
	fma.rn.f32 	%f159, %f1, %f79, %f78;
	add.s32 	%r67, %r67, 8;
$L__BB2_8:
	setp.eq.s32 	%p11, %r9, 0;
	@%p11 bra 	$L__BB2_14;
	and.b32  	%r12, %r48, 3;
	setp.lt.u32 	%p12, %r9, 4;
	@%p12 bra 	$L__BB2_11;
	add.s32 	%r61, %r67, %r4;
	mul.wide.s32 	%rd30, %r61, 4;
	add.s64 	%rd31, %rd1, %rd30;
	ld.global.f32 	%f81, [%rd31];
	fma.rn.f32 	%f82, %f1, %f81, %f159;
	ld.global.f32 	%f83, [%rd31+4];
	fma.rn.f32 	%f84, %f1, %f83, %f82;
	ld.global.f32 	%f85, [%rd31+8];
	fma.rn.f32 	%f86, %f1, %f85, %f84;
	ld.global.f32 	%f87, [%rd31+12];
	fma.rn.f32 	%f159, %f1, %f87, %f86;
	add.s32 	%r67, %r67, 4;
$L__BB2_11:
	setp.eq.s32 	%p13, %r12, 0;
	@%p13 bra 	$L__BB2_14;
	add.s32 	%r71, %r67, %r4;
	neg.s32 	%r70, %r12;
$L__BB2_13:
	.pragma "nounroll";
	mul.wide.s32 	%rd32, %r71, 4;
	add.s64 	%rd33, %rd1, %rd32;
	ld.global.f32 	%f88, [%rd33];
	fma.rn.f32 	%f159, %f1, %f88, %f159;
	add.s32 	%r71, %r71, 1;
	add.s32 	%r70, %r70, 1;
	setp.ne.s32 	%p14, %r70, 0;
	@%p14 bra 	$L__BB2_13;
$L__BB2_14:
	setp.lt.s32 	%p15, %r48, 1;
	mov.f32 	%f169, 0f00000000;
	@%p15 bra 	$L__BB2_27;
	and.b32  	%r21, %r48, 15;
	setp.lt.u32 	%p16, %r48, 16;
	mov.f32 	%f169, 0f00000000;
	mov.b32 	%r76, 0;
	@%p16 bra 	$L__BB2_18;
	and.b32  	%r76, %r48, 2147483632;
	neg.s32 	%r75, %r76;
	mul.wide.u32 	%rd34, %r47, 4;
	add.s64 	%rd4, %rd2, %rd34;
	shl.b32 	%r24, %r47, 4;
	mul.wide.u32 	%rd35, %r47, 8;
	add.s64 	%rd5, %rd2, %rd35;
	mul.wide.u32 	%rd36, %r47, 12;
	add.s64 	%rd6, %rd2, %rd36;
	mul.wide.u32 	%rd37, %r47, 16;
	add.s64 	%rd7, %rd2, %rd37;
	mul.wide.u32 	%rd38, %r47, 20;
	add.s64 	%rd8, %rd2, %rd38;
	mul.wide.u32 	%rd39, %r47, 24;
	add.s64 	%rd9, %rd2, %rd39;
	mul.wide.u32 	%rd40, %r47, 28;
	add.s64 	%rd10, %rd2, %rd40;
	mul.wide.u32 	%rd41, %r47, 32;
	add.s64 	%rd11, %rd2, %rd41;
	mul.wide.u32 	%rd42, %r47, 36;
	add.s64 	%rd12, %rd2, %rd42;
	mul.wide.u32 	%rd43, %r47, 40;
	add.s64 	%rd13, %rd2, %rd43;
	mul.wide.u32 	%rd44, %r47, 44;
	add.s64 	%rd14, %rd2, %rd44;
	mul.wide.u32 	%rd45, %r47, 48;
	add.s64 	%rd15, %rd2, %rd45;
	mul.wide.u32 	%rd46, %r47, 52;
	add.s64 	%rd16, %rd2, %rd46;
	mul.wide.u32 	%rd47, %r47, 56;
	add.s64 	%rd17, %rd2, %rd47;
	mul.wide.u32 	%rd48, %r47, 60;
	add.s64 	%rd18, %rd2, %rd48;
	mov.f32 	%f169, 0f00000000;
	mov.u32 	%r74, %r3;
$L__BB2_17:
	.pragma "nounroll";
	mul.wide.s32 	%rd49, %r74, 4;
	add.s64 	%rd50, %rd4, %rd49;
	add.s64 	%rd51, %rd5, %rd49;
	add.s64 	%rd52, %rd6, %rd49;
	add.s64 	%rd53, %rd7, %rd49;
	add.s64 	%rd54, %rd8, %rd49;
	add.s64 	%rd55, %rd9, %rd49;
	add.s64 	%rd56, %rd10, %rd49;
	add.s64 	%rd57, %rd11, %rd49;
	add.s64 	%rd58, %rd12, %rd49;
	add.s64 	%rd59, %rd13, %rd49;
	add.s64 	%rd60, %rd14, %rd49;
	add.s64 	%rd61, %rd15, %rd49;
	add.s64 	%rd62, %rd16, %rd49;
	add.s64 	%rd63, %rd17, %rd49;
	add.s64 	%rd64, %rd18, %rd49;
	add.s64 	%rd65, %rd2, %rd49;
	ld.global.f32 	%f93, [%rd65];
	fma.rn.f32 	%f94, %f159, %f93, %f169;
	ld.global.f32 	%f95, [%rd50];
	fma.rn.f32 	%f96, %f159, %f95, %f94;
	ld.global.f32 	%f97, [%rd51];
	fma.rn.f32 	%f98, %f159, %f97, %f96;
	ld.global.f32 	%f99, [%rd52];
	fma.rn.f32 	%f100, %f159, %f99, %f98;
	ld.global.f32 	%f101, [%rd53];
	fma.rn.f32 	%f102, %f159, %f101, %f100;
	ld.global.f32 	%f103, [%rd54];
	fma.rn.f32 	%f104, %f159, %f103, %f102;
	ld.global.f32 	%f105, [%rd55];
	fma.rn.f32 	%f106, %f159, %f105, %f104;
	ld.global.f32 	%f107, [%rd56];
	fma.rn.f32 	%f108, %f159, %f107, %f106;
	ld.global.f32 	%f109, [%rd57];
	fma.rn.f32 	%f110, %f159, %f109, %f108;
	ld.global.f32 	%f111, [%rd58];
	fma.rn.f32 	%f112, %f159, %f111, %f110;
	ld.global.f32 	%f113, [%rd59];
	fma.rn.f32 	%f114, %f159, %f113, %f112;
	ld.global.f32 	%f115, [%rd60];
	fma.rn.f32 	%f116, %f159, %f115, %f114;
	ld.global.f32 	%f117, [%rd61];
	fma.rn.f32 	%f118, %f159, %f117, %f116;
	ld.global.f32 	%f119, [%rd62];
	fma.rn.f32 	%f120, %f159, %f119, %f118;
	ld.global.f32 	%f121, [%rd63];
	fma.rn.f32 	%f122, %f159, %f121, %f120;
	ld.global.f32 	%f123, [%rd64];
	fma.rn.f32 	%f169, %f159, %f123, %f122;
	add.s32 	%r75, %r75, 16;
	add.s32 	%r74, %r74, %r24;
	setp.ne.s32 	%p17, %r75, 0;
	@%p17 bra 	$L__BB2_17;
$L__BB2_18:
	setp.eq.s32 	%p18, %r21, 0;
	@%p18 bra 	$L__BB2_27;
	and.b32  	%r34, %r48, 7;
	setp.lt.u32 	%p19, %r21, 8;
	@%p19 bra 	$L__BB2_21;
	mad.lo.s32 	%r63, %r76, %r47, %r3;
	mul.wide.s32 	%rd66, %r63, 4;
	add.s64 	%rd67, %rd2, %rd66;
	ld.global.f32 	%f125, [%rd67];
	fma.rn.f32 	%f126, %f159, %f125, %f169;
	mul.wide.u32 	%rd68, %r47, 4;
	add.s64 	%rd69, %rd67, %rd68;
	ld.global.f32 	%f127, [%rd69];
	fma.rn.f32 	%f128, %f159, %f127, %f126;
	add.s64 	%rd70, %rd69, %rd68;
	ld.global.f32 	%f129, [%rd70];
	fma.rn.f32 	%f130, %f159, %f129, %f128;
	add.s64 	%rd71, %rd70, %rd68;
	ld.global.f32 	%f131, [%rd71];
	fma.rn.f32 	%f132, %f159, %f131, %f130;
	add.s64 	%rd72, %rd71, %rd68;
	ld.global.f32 	%f133, [%rd72];
	fma.rn.f32 	%f134, %f159, %f133, %f132;
	add.s64 	%rd73, %rd72, %rd68;
	ld.global.f32 	%f135, [%rd73];
	fma.rn.f32 	%f136, %f159, %f135, %f134;
	add.s64 	%rd74, %rd73, %rd68;
	ld.global.f32 	%f137, [%rd74];
	fma.rn.f32 	%f138, %f159, %f137, %f136;
	add.s64 	%rd75, %rd74, %rd68;
	ld.global.f32 	%f139, [%rd75];
	fma.rn.f32 	%f169, %f159, %f139, %f138;
	add.s32 	%r76, %r76, 8;
$L__BB2_21:
	setp.eq.s32 	%p20, %r34, 0;
	@%p20 bra 	$L__BB2_27;
	and.b32  	%r37, %r48, 3;
	setp.lt.u32 	%p21, %r34, 4;
	@%p21 bra 	$L__BB2_24;
	mad.lo.s32 	%r64, %r76, %r47, %r3;
	mul.wide.s32 	%rd76, %r64, 4;
	add.s64 	%rd77, %rd2, %rd76;
	ld.global.f32 	%f141, [%rd77];
	fma.rn.f32 	%f142, %f159, %f141, %f169;
	mul.wide.u32 	%rd78, %r47, 4;
	add.s64 	%rd79, %rd77, %rd78;
	ld.global.f32 	%f143, [%rd79];
	fma.rn.f32 	%f144, %f159, %f143, %f142;
	add.s64 	%rd80, %rd79, %rd78;
	ld.global.f32 	%f145, [%rd80];
	fma.rn.f32 	%f146, %f159, %f145, %f144;
	add.s64 	%rd81, %rd80, %rd78;
	ld.global.f32 	%f147, [%rd81];
	fma.rn.f32 	%f169, %f159, %f147, %f146;
	add.s32 	%r76, %r76, 4;
$L__BB2_24:
	setp.eq.s32 	%p22, %r37, 0;
	@%p22 bra 	$L__BB2_27;
	mad.lo.s32 	%r80, %r76, %r47, %r3;
	neg.s32 	%r79, %r37;
$L__BB2_26:
	.pragma "nounroll";
	mul.wide.s32 	%rd82, %r80, 4;
	add.s64 	%rd83, %rd2, %rd82;
	ld.global.f32 	%f148, [%rd83];
	fma.rn.f32 	%f169, %f159, %f148, %f169;
	add.s32 	%r80, %r80, %r47;
	add.s32 	%r79, %r79, 1;
	setp.ne.s32 	%p23, %r79, 0;
	@%p23 bra 	$L__BB2_26;
$L__BB2_27:
	ld.param.u64 	%rd87, [_Z23lora_compression_kernelPKfPfS0_S0_iiiif_param_1];
	mad.lo.s32 	%r65, %r1, %r46, %r2;
	mad.lo.s32 	%r66, %r65, %r47, %r3;
	cvt.rn.f32.s32 	%f149, %r48;
	div.rn.f32 	%f150, %f28, %f149;
	mul.f32 	%f151, %f150, %f169;
	cvta.to.global.u64 	%rd84, %rd87;
	mul.wide.s32 	%rd85, %r66, 4;
	add.s64 	%rd86, %rd84, %rd85;
	st.global.f32 	[%rd86], %f151;
$L__BB2_28:
	ret;

}
	// .globl	_Z26pyramid_compression_kernelPKfPfS0_S0_iiii
.visible .entry _Z26pyramid_compression_kernelPKfPfS0_S0_iiii(
	.param .u64 .ptr .align 1 _Z26pyramid_compression_kernelPKfPfS0_S0_iiii_param_0,
	.param .u64 .ptr .align 1 _Z26pyramid_compression_kernelPKfPfS0_S0_iiii_param_1,
	.param .u64 .ptr .align 1 _Z26pyramid_compression_kernelPKfPfS0_S0_iiii_param_2,
	.param .u64 .ptr .align 1 _Z26pyramid_compression_kernelPKfPfS0_S0_iiii_param_3,
	.param .u32 _Z26pyramid_compression_kernelPKfPfS0_S0_iiii_param_4,
	.param .u32 _Z26pyramid_compression_kernelPKfPfS0_S0_iiii_param_5,
	.param .u32 _Z26pyramid_compression_kernelPKfPfS0_S0_iiii_param_6,
	.param .u32 _Z26pyramid_compression_kernelPKfPfS0_S0_iiii_param_7
)
{
	.reg .pred 	%p<28>;
	.reg .b32 	%r<76>;
	.reg .b32 	%f<178>;
	.reg .b64 	%rd<30>;

	ld.param.u64 	%rd6, [_Z26pyramid_compression_kernelPKfPfS0_S0_iiii_param_0];
	ld.param.u64 	%rd7, [_Z26pyramid_compression_kernelPKfPfS0_S0_iiii_param_1];
	ld.param.u64 	%rd8, [_Z26pyramid_compression_kernelPKfPfS0_S0_iiii_param_2];
	ld.param.u64 	%rd9, [_Z26pyramid_compression_kernelPKfPfS0_S0_iiii_param_3];
	ld.param.u32 	%r40, [_Z26pyramid_compression_kernelPKfPfS0_S0_iiii_param_4];
	ld.param.u32 	%r41, [_Z26pyramid_compression_kernelPKfPfS0_S0_iiii_param_5];
	ld.param.u32 	%r38, [_Z26pyramid_compression_kernelPKfPfS0_S0_iiii_param_6];
	ld.param.u32 	%r70, [_Z26pyramid_compression_kernelPKfPfS0_S0_iiii_param_7];
	cvta.to.global.u64 	%rd1, %rd8;
	cvta.to.global.u64 	%rd2, %rd9;
	mov.u32 	%r42, %ctaid.x;
	mov.u32 	%r43, %ntid.x;
	mov.u32 	%r44, %tid.x;
	mad.lo.s32 	%r1, %r42, %r43, %r44;
	mul.lo.s32 	%r45, %r38, %r41;
	div.s32 	%r46, %r1, %r45;
	mul.lo.s32 	%r47, %r46, %r45;
	sub.s32 	%r48, %r1, %r47;
	div.s32 	%r49, %r48, %r38;
	rem.s32 	%r2, %r1, %r38;
	setp.ge.s32 	%p1, %r46, %r40;
	setp.ge.s32 	%p2, %r49, %r41;
	or.pred  	%p3, %p1, %p2;
	setp.lt.s32 	%p4, %r38, 0;
	or.pred  	%p5, %p4, %p3;
	@%p5 bra 	$L__BB3_34;
	cvta.to.global.u64 	%rd10, %rd6;
	mul.wide.s32 	%rd11, %r1, 4;
	add.s64 	%rd12, %rd10, %rd11;
	ld.global.f32 	%f159, [%rd12];
	setp.lt.s32 	%p6, %r70, 1;
	@%p6 bra 	$L__BB3_17;
	max.u32 	%r51, %r38, 1;
	and.b32  	%r3, %r51, 15;
	add.s32 	%r4, %r3, -1;
	and.b32  	%r5, %r51, 7;
	add.s32 	%r6, %r5, -1;
	and.b32  	%r7, %r51, 2147483632;
	and.b32  	%r8, %r51, 3;
	mov.b32 	%r65, 0;
$L__BB3_3:
	setp.lt.u32 	%p7, %r38, 16;
	mad.lo.s32 	%r53, %r65, %r38, %r2;
	mul.lo.s32 	%r10, %r53, %r38;
	mov.f32 	%f167, 0f00000000;
	mov.b32 	%r68, 0;
	@%p7 bra 	$L__BB3_6;
	mov.f32 	%f167, 0f00000000;
	mov.b32 	%r66, 0;
$L__BB3_5:
	.pragma "nounroll";
	add.s32 	%r55, %r66, %r10;
	mul.wide.s32 	%rd13, %r55, 4;
	add.s64 	%rd14, %rd1, %rd13;
	ld.global.f32 	%f39, [%rd14];
	fma.rn.f32 	%f40, %f159, %f39, %f167;
	ld.global.f32 	%f41, [%rd14+4];
	fma.rn.f32 	%f42, %f159, %f41, %f40;
	ld.global.f32 	%f43, [%rd14+8];
	fma.rn.f32 	%f44, %f159, %f43, %f42;
	ld.global.f32 	%f45, [%rd14+12];
	fma.rn.f32 	%f46, %f159, %f45, %f44;
	ld.global.f32 	%f47, [%rd14+16];
	fma.rn.f32 	%f48, %f159, %f47, %f46;
	ld.global.f32 	%f49, [%rd14+20];
	fma.rn.f32 	%f50, %f159, %f49, %f48;
	ld.global.f32 	%f51, [%rd14+24];
	fma.rn.f32 	%f52, %f159, %f51, %f50;
	ld.global.f32 	%f53, [%rd14+28];
	fma.rn.f32 	%f54, %f159, %f53, %f52;
	ld.global.f32 	%f55, [%rd14+32];
	fma.rn.f32 	%f56, %f159, %f55, %f54;
	ld.global.f32 	%f57, [%rd14+36];
	fma.rn.f32 	%f58, %f159, %f57, %f56;
	ld.global.f32 	%f59, [%rd14+40];
	fma.rn.f32 	%f60, %f159, %f59, %f58;
	ld.global.f32 	%f61, [%rd14+44];
	fma.rn.f32 	%f62, %f159, %f61, %f60;
	ld.global.f32 	%f63, [%rd14+48];
	fma.rn.f32 	%f64, %f159, %f63, %f62;
	ld.global.f32 	%f65, [%rd14+52];
	fma.rn.f32 	%f66, %f159, %f65, %f64;
	ld.global.f32 	%f67, [%rd14+56];
	fma.rn.f32 	%f68, %f159, %f67, %f66;
	ld.global.f32 	%f69, [%rd14+60];
	fma.rn.f32 	%f167, %f159, %f69, %f68;
	add.s32 	%r66, %r66, 16;
	setp.ne.s32 	%p8, %r66, %r7;
	mov.u32 	%r68, %r7;
	@%p8 bra 	$L__BB3_5;
$L__BB3_6:
	setp.eq.s32 	%p9, %r3, 0;
	@%p9 bra 	$L__BB3_16;
	setp.lt.u32 	%p10, %r4, 7;
	@%p10 bra 	$L__BB3_9;
	add.s32 	%r56, %r68, %r10;
	mul.wide.s32 	%rd15, %r56, 4;
	add.s64 	%rd16, %rd1, %rd15;
	ld.global.f32 	%f71, [%rd16];
	fma.rn.f32 	%f72, %f159, %f71, %f167;
	ld.global.f32 	%f73, [%rd16+4];
	fma.rn.f32 	%f74, %f159, %f73, %f72;
	ld.global.f32 	%f75, [%rd16+8];
	fma.rn.f32 	%f76, %f159, %f75, %f74;
	ld.global.f32 	%f77, [%rd16+12];
	fma.rn.f32 	%f78, %f159, %f77, %f76;
	ld.global.f32 	%f79, [%rd16+16];
	fma.rn.f32 	%f80, %f159, %f79, %f78;
	ld.global.f32 	%f81, [%rd16+20];
	fma.rn.f32 	%f82, %f159, %f81, %f80;
	ld.global.f32 	%f83, [%rd16+24];
	fma.rn.f32 	%f84, %f159, %f83, %f82;
	ld.global.f32 	%f85, [%rd16+28];
	fma.rn.f32 	%f167, %f159, %f85, %f84;
	add.s32 	%r68, %r68, 8;
$L__BB3_9:
	setp.eq.s32 	%p11, %r5, 0;
	@%p11 bra 	$L__BB3_16;
	setp.lt.u32 	%p12, %r6, 3;
	@%p12 bra 	$L__BB3_12;
	add.s32 	%r57, %r68, %r10;
	mul.wide.s32 	%rd17, %r57, 4;
	add.s64 	%rd18, %rd1, %rd17;
	ld.global.f32 	%f87, [%rd18];
	fma.rn.f32 	%f88, %f159, %f87, %f167;
	ld.global.f32 	%f89, [%rd18+4];
	fma.rn.f32 	%f90, %f159, %f89, %f88;
	ld.global.f32 	%f91, [%rd18+8];
	fma.rn.f32 	%f92, %f159, %f91, %f90;
	ld.global.f32 	%f93, [%rd18+12];
	fma.rn.f32 	%f167, %f159, %f93, %f92;
	add.s32 	%r68, %r68, 4;
$L__BB3_12:
	setp.eq.s32 	%p13, %r8, 0;
	@%p13 bra 	$L__BB3_16;
	setp.eq.s32 	%p14, %r8, 1;
	add.s32 	%r58, %r68, %r10;
	mul.wide.s32 	%rd19, %r58, 4;
	add.s64 	%rd4, %rd1, %rd19;
	ld.global.f32 	%f94, [%rd4];
	fma.rn.f32 	%f167, %f159, %f94, %f167;
	@%p14 bra 	$L__BB3_16;
	setp.eq.s32 	%p15, %r8, 2;
	ld.global.f32 	%f95, [%rd4+4];
	fma.rn.f32 	%f167, %f159, %f95, %f167;
	@%p15 bra 	$L__BB3_16;
	ld.global.f32 	%f96, [%rd4+8];
	fma.rn.f32 	%f167, %f159, %f96, %f167;
$L__BB3_16:
	max.f32 	%f159, %f167, 0f00000000;
	add.s32 	%r65, %r65, 1;
	setp.eq.s32 	%p16, %r65, %r70;
	@%p16 bra 	$L__BB3_17;
	bra.uni 	$L__BB3_3;
$L__BB3_17:
	setp.lt.s32 	%p17, %r70, 1;
	@%p17 bra 	$L__BB3_33;
	max.s32 	%r59, %r38, 1;
	and.b32  	%r11, %r59, 15;
	add.s32 	%r12, %r11, -1;
	and.b32  	%r13, %r59, 7;
	add.s32 	%r14, %r13, -1;
	and.b32  	%r15, %r59, 2147483632;
	and.b32  	%r16, %r59, 3;
	neg.s32 	%r17, %r15;
	add.s64 	%rd3, %rd2, 32;
$L__BB3_19:
	mov.u32 	%r26, %r70;
	setp.lt.s32 	%p18, %r38, 16;
	add.s32 	%r70, %r26, -1;
	mad.lo.s32 	%r61, %r70, %r38, %r2;
	mul.lo.s32 	%r28, %r61, %r38;
	mov.f32 	%f176, 0f00000000;
	mov.b32 	%r74, 0;
	@%p18 bra 	$L__BB3_22;
	mov.f32 	%f176, 0f00000000;
	mov.u32 	%r71, %r28;
	mov.u32 	%r72, %r17;
$L__BB3_21:
	.pragma "nounroll";
	mul.wide.s32 	%rd20, %r71, 4;
	add.s64 	%rd21, %rd3, %rd20;
	ld.global.f32 	%f100, [%rd21+-32];
	fma.rn.f32 	%f101, %f159, %f100, %f176;
	ld.global.f32 	%f102, [%rd21+-28];
	fma.rn.f32 	%f103, %f159, %f102, %f101;
	ld.global.f32 	%f104, [%rd21+-24];
	fma.rn.f32 	%f105, %f159, %f104, %f103;
	ld.global.f32 	%f106, [%rd21+-20];
	fma.rn.f32 	%f107, %f159, %f106, %f105;
	ld.global.f32 	%f108, [%rd21+-16];
	fma.rn.f32 	%f109, %f159, %f108, %f107;
	ld.global.f32 	%f110, [%rd21+-12];
	fma.rn.f32 	%f111, %f159, %f110, %f109;
	ld.global.f32 	%f112, [%rd21+-8];
	fma.rn.f32 	%f113, %f159, %f112, %f111;
	ld.global.f32 	%f114, [%rd21+-4];
	fma.rn.f32 	%f115, %f159, %f114, %f113;
	ld.global.f32 	%f116, [%rd21];
	fma.rn.f32 	%f117, %f159, %f116, %f115;
	ld.global.f32 	%f118, [%rd21+4];
	fma.rn.f32 	%f119, %f159, %f118, %f117;
	ld.global.f32 	%f120, [%rd21+8];
	fma.rn.f32 	%f121, %f159, %f120, %f119;
	ld.global.f32 	%f122, [%rd21+12];
	fma.rn.f32 	%f123, %f159, %f122, %f121;
	ld.global.f32 	%f124, [%rd21+16];
	fma.rn.f32 	%f125, %f159, %f124, %f123;
	ld.global.f32 	%f126, [%rd21+20];
	fma.rn.f32 	%f127, %f159, %f126, %f125;
	ld.global.f32 	%f128, [%rd21+24];
	fma.rn.f32 	%f129, %f159, %f128, %f127;
	ld.global.f32 	%f130, [%rd21+28];
	fma.rn.f32 	%f176, %f159, %f130, %f129;
	add.s32 	%r72, %r72, 16;
	add.s32 	%r71, %r71, 16;
	setp.ne.s32 	%p19, %r72, 0;
	mov.u32 	%r74, %r15;
	@%p19 bra 	$L__BB3_21;
$L__BB3_22:
	setp.eq.s32 	%p20, %r11, 0;
	@%p20 bra 	$L__BB3_32;
	setp.lt.u32 	%p21, %r12, 7;
	@%p21 bra 	$L__BB3_25;
	add.s32 	%r62, %r74, %r28;
	mul.wide.s32 	%rd22, %r62, 4;
	add.s64 	%rd23, %rd2, %rd22;
	ld.global.f32 	%f132, [%rd23];
	fma.rn.f32 	%f133, %f159, %f132, %f176;
	ld.global.f32 	%f134, [%rd23+4];
	fma.rn.f32 	%f135, %f159, %f134, %f133;
	ld.global.f32 	%f136, [%rd23+8];
	fma.rn.f32 	%f137, %f159, %f136, %f135;
	ld.global.f32 	%f138, [%rd23+12];
	fma.rn.f32 	%f139, %f159, %f138, %f137;
	ld.global.f32 	%f140, [%rd23+16];
	fma.rn.f32 	%f141, %f159, %f140, %f139;
	ld.global.f32 	%f142, [%rd23+20];
	fma.rn.f32 	%f143, %f159, %f142, %f141;
	ld.global.f32 	%f144, [%rd23+24];
	fma.rn.f32 	%f145, %f159, %f144, %f143;
	ld.global.f32 	%f146, [%rd23+28];
	fma.rn.f32 	%f176, %f159, %f146, %f145;
	add.s32 	%r74, %r74, 8;
$L__BB3_25:
	setp.eq.s32 	%p22, %r13, 0;
	@%p22 bra 	$L__BB3_32;
	setp.lt.u32 	%p23, %r14, 3;
	@%p23 bra 	$L__BB3_28;
	add.s32 	%r63, %r74, %r28;
	mul.wide.s32 	%rd24, %r63, 4;
	add.s64 	%rd25, %rd2, %rd24;
	ld.global.f32 	%f148, [%rd25];
	fma.rn.f32 	%f149, %f159, %f148, %f176;
	ld.global.f32 	%f150, [%rd25+4];
	fma.rn.f32 	%f151, %f159, %f150, %f149;
	ld.global.f32 	%f152, [%rd25+8];
	fma.rn.f32 	%f153, %f159, %f152, %f151;
	ld.global.f32 	%f154, [%rd25+12];
	fma.rn.f32 	%f176, %f159, %f154, %f153;
	add.s32 	%r74, %r74, 4;
$L__BB3_28:
	setp.eq.s32 	%p24, %r16, 0;
	@%p24 bra 	$L__BB3_32;
	setp.eq.s32 	%p25, %r16, 1;
	add.s32 	%r64, %r74, %r28;
	mul.wide.s32 	%rd26, %r64, 4;
	add.s64 	%rd5, %rd2, %rd26;
	ld.global.f32 	%f155, [%rd5];
	fma.rn.f32 	%f176, %f159, %f155, %f176;
	@%p25 bra 	$L__BB3_32;
	setp.eq.s32 	%p26, %r16, 2;
	ld.global.f32 	%f156, [%rd5+4];
	fma.rn.f32 	%f176, %f159, %f156, %f176;
	@%p26 bra 	$L__BB3_32;
	ld.global.f32 	%f157, [%rd5+8];
	fma.rn.f32 	%f176, %f159, %f157, %f176;
$L__BB3_32:
	max.f32 	%f159, %f176, 0f00000000;
	setp.gt.u32 	%p27, %r26, 1;
	@%p27 bra 	$L__BB3_19;
$L__BB3_33:
	cvta.to.global.u64 	%rd27, %rd7;
	add.s64 	%rd29, %rd27, %rd11;
	st.global.f32 	[%rd29], %f159;
$L__BB3_34:
	ret;

}
	// .globl	_Z23lru_cache_update_kernelPfS_PiPKfS2_iii
.visible .entry _Z23lru_cache_update_kernelPfS_PiPKfS2_iii(
	.param .u64 .ptr .align 1 _Z23lru_cache_update_kernelPfS_PiPKfS2_iii_param_0,
	.param .u64 .ptr .align 1 _Z23lru_cache_update_kernelPfS_PiPKfS2_iii_param_1,
	.param .u64 .ptr .align 1 _Z23lru_cache_update_kernelPfS_PiPKfS2_iii_param_2,
	.param .u64 .ptr .align 1 _Z23lru_cache_update_kernelPfS_PiPKfS2_iii_param_3,
	.param .u64 .ptr .align 1 _Z23lru_cache_update_kernelPfS_PiPKfS2_iii_param_4,
	.param .u32 _Z23lru_cache_update_kernelPfS_PiPKfS2_iii_param_5,
	.param .u32 _Z23lru_cache_update_kernelPfS_PiPKfS2_iii_param_6,
	.param .u32 _Z23lru_cache_update_kernelPfS_PiPKfS2_iii_param_7
)
{
	.reg .pred 	%p<2>;
	.reg .b32 	%r<11>;
	.reg .b32 	%f<3>;
	.reg .b64 	%rd<18>;

	ld.param.u64 	%rd1, [_Z23lru_cache_update_kernelPfS_PiPKfS2_iii_param_0];
	ld.param.u64 	%rd2, [_Z23lru_cache_update_kernelPfS_PiPKfS2_iii_param_1];
	ld.param.u64 	%rd3, [_Z23lru_cache_update_kernelPfS_PiPKfS2_iii_param_2];
	ld.param.u64 	%rd4, [_Z23lru_cache_update_kernelPfS_PiPKfS2_iii_param_3];
	ld.param.u64 	%rd5, [_Z23lru_cache_update_kernelPfS_PiPKfS2_iii_param_4];
	ld.param.u32 	%r5, [_Z23lru_cache_update_kernelPfS_PiPKfS2_iii_param_5];
	ld.param.u32 	%r3, [_Z23lru_cache_update_kernelPfS_PiPKfS2_iii_param_6];
	ld.param.u32 	%r4, [_Z23lru_cache_update_kernelPfS_PiPKfS2_iii_param_7];
	mov.u32 	%r6, %ctaid.x;
	mov.u32 	%r7, %ntid.x;
	mov.u32 	%r8, %tid.x;
	mad.lo.s32 	%r1, %r6, %r7, %r8;
	div.s32 	%r2, %r1, %r3;
	setp.ge.s32 	%p1, %r2, %r5;
	@%p1 bra 	$L__BB4_2;
	cvta.to.global.u64 	%rd6, %rd3;
	cvta.to.global.u64 	%rd7, %rd4;
	cvta.to.global.u64 	%rd8, %rd1;
	cvta.to.global.u64 	%rd9, %rd5;
	cvta.to.global.u64 	%rd10, %rd2;
	mul.wide.s32 	%rd11, %r2, 4;
	add.s64 	%rd12, %rd6, %rd11;
	st.global.u32 	[%rd12], %r4;
	rem.s32 	%r9, %r1, %r3;
	mad.lo.s32 	%r10, %r2, %r3, %r9;
	mul.wide.s32 	%rd13, %r10, 4;
	add.s64 	%rd14, %rd7, %rd13;
	ld.global.f32 	%f1, [%rd14];
	add.s64 	%rd15, %rd8, %rd13;
	st.global.f32 	[%rd15], %f1;
	add.s64 	%rd16, %rd9, %rd13;
	ld.global.f32 	%f2, [%rd16];
	add.s64 	%rd17, %rd10, %rd13;
	st.global.f32 	[%rd17], %f2;
$L__BB4_2:
	ret;

}
	// .globl	_Z25h2o_cache_eviction_kernelPKfS0_PKiPiiifi
.visible .entry _Z25h2o_cache_eviction_kernelPKfS0_PKiPiiifi(
	.param .u64 .ptr .align 1 _Z25h2o_cache_eviction_kernelPKfS0_PKiPiiifi_param_0,
	.param .u64 .ptr .align 1 _Z25h2o_cache_eviction_kernelPKfS0_PKiPiiifi_param_1,
	.param .u64 .ptr .align 1 _Z25h2o_cache_eviction_kernelPKfS0_PKiPiiifi_param_2,
	.param .u64 .ptr .align 1 _Z25h2o_cache_eviction_kernelPKfS0_PKiPiiifi_param_3,
	.param .u32 _Z25h2o_cache_eviction_kernelPKfS0_PKiPiiifi_param_4,
	.param .u32 _Z25h2o_cache_eviction_kernelPKfS0_PKiPiiifi_param_5,
	.param .f32 _Z25h2o_cache_eviction_kernelPKfS0_PKiPiiifi_param_6,
	.param .u32 _Z25h2o_cache_eviction_kernelPKfS0_PKiPiiifi_param_7
)
{
	.reg .pred 	%p<14>;
	.reg .b32 	%r<44>;
	.reg .b32 	%f<115>;
	.reg .b64 	%rd<22>;

	ld.param.u64 	%rd5, [_Z25h2o_cache_eviction_kernelPKfS0_PKiPiiifi_param_0];
	ld.param.u64 	%rd4, [_Z25h2o_cache_eviction_kernelPKfS0_PKiPiiifi_param_2];
	ld.param.u64 	%rd6, [_Z25h2o_cache_eviction_kernelPKfS0_PKiPiiifi_param_3];
	ld.param.u32 	%r25, [_Z25h2o_cache_eviction_kernelPKfS0_PKiPiiifi_param_4];
	ld.param.u32 	%r23, [_Z25h2o_cache_eviction_kernelPKfS0_PKiPiiifi_param_5];
	ld.param.f32 	%f14, [_Z25h2o_cache_eviction_kernelPKfS0_PKiPiiifi_param_6];
	ld.param.u32 	%r24, [_Z25h2o_cache_eviction_kernelPKfS0_PKiPiiifi_param_7];
	cvta.to.global.u64 	%rd1, %rd5;
	cvta.to.global.u64 	%rd2, %rd6;
	mov.u32 	%r26, %ctaid.x;
	mov.u32 	%r27, %ntid.x;
	mov.u32 	%r28, %tid.x;
	mad.lo.s32 	%r29, %r26, %r27, %r28;
	div.s32 	%r1, %r29, %r23;
	setp.ge.s32 	%p1, %r1, %r25;
	@%p1 bra 	$L__BB5_17;
	setp.lt.s32 	%p2, %r23, 1;
	mov.f32 	%f114, 0f00000000;
	@%p2 bra 	$L__BB5_14;
	mul.lo.s32 	%r2, %r1, %r23;
	and.b32  	%r3, %r23, 15;
	setp.lt.u32 	%p3, %r23, 16;
	mov.f32 	%f114, 0f00000000;
	mov.b32 	%r40, 0;
	@%p3 bra 	$L__BB5_5;
	and.b32  	%r40, %r23, 2147483632;
	neg.s32 	%r38, %r40;
	add.s64 	%rd3, %rd1, 32;
	mov.f32 	%f114, 0f00000000;
	mov.u32 	%r37, %r2;
$L__BB5_4:
	.pragma "nounroll";
	mul.wide.s32 	%rd7, %r37, 4;
	add.s64 	%rd8, %rd3, %rd7;
	ld.global.f32 	%f19, [%rd8+-32];
	abs.f32 	%f20, %f19;
	add.f32 	%f21, %f114, %f20;
	ld.global.f32 	%f22, [%rd8+-28];
	abs.f32 	%f23, %f22;
	add.f32 	%f24, %f21, %f23;
	ld.global.f32 	%f25, [%rd8+-24];
	abs.f32 	%f26, %f25;
	add.f32 	%f27, %f24, %f26;
	ld.global.f32 	%f28, [%rd8+-20];
	abs.f32 	%f29, %f28;
	add.f32 	%f30, %f27, %f29;
	ld.global.f32 	%f31, [%rd8+-16];
	abs.f32 	%f32, %f31;
	add.f32 	%f33, %f30, %f32;
	ld.global.f32 	%f34, [%rd8+-12];
	abs.f32 	%f35, %f34;
	add.f32 	%f36, %f33, %f35;
	ld.global.f32 	%f37, [%rd8+-8];
	abs.f32 	%f38, %f37;
	add.f32 	%f39, %f36, %f38;
	ld.global.f32 	%f40, [%rd8+-4];
	abs.f32 	%f41, %f40;
	add.f32 	%f42, %f39, %f41;
	ld.global.f32 	%f43, [%rd8];
	abs.f32 	%f44, %f43;
	add.f32 	%f45, %f42, %f44;
	ld.global.f32 	%f46, [%rd8+4];
	abs.f32 	%f47, %f46;
	add.f32 	%f48, %f45, %f47;
	ld.global.f32 	%f49, [%rd8+8];
	abs.f32 	%f50, %f49;
	add.f32 	%f51, %f48, %f50;
	ld.global.f32 	%f52, [%rd8+12];
	abs.f32 	%f53, %f52;
	add.f32 	%f54, %f51, %f53;
	ld.global.f32 	%f55, [%rd8+16];
	abs.f32 	%f56, %f55;
	add.f32 	%f57, %f54, %f56;
	ld.global.f32 	%f58, [%rd8+20];
	abs.f32 	%f59, %f58;
	add.f32 	%f60, %f57, %f59;
	ld.global.f32 	%f61, [%rd8+24];
	abs.f32 	%f62, %f61;
	add.f32 	%f63, %f60, %f62;
	ld.global.f32 	%f64, [%rd8+28];
	abs.f32 	%f65, %f64;
	add.f32 	%f114, %f63, %f65;
	add.s32 	%r38, %r38, 16;
	add.s32 	%r37, %r37, 16;
	setp.ne.s32 	%p4, %r38, 0;
	@%p4 bra 	$L__BB5_4;
$L__BB5_5:
	setp.eq.s32 	%p5, %r3, 0;
	@%p5 bra 	$L__BB5_14;
	and.b32  	%r11, %r23, 7;
	setp.lt.u32 	%p6, %r3, 8;
	@%p6 bra 	$L__BB5_8;
	add.s32 	%r31, %r40, %r2;
	mul.wide.s32 	%rd9, %r31, 4;
	add.s64 	%rd10, %rd1, %rd9;
	ld.global.f32 	%f67, [%rd10];
	abs.f32 	%f68, %f67;
	add.f32 	%f69, %f114, %f68;
	ld.global.f32 	%f70, [%rd10+4];
	abs.f32 	%f71, %f70;
	add.f32 	%f72, %f69, %f71;
	ld.global.f32 	%f73, [%rd10+8];
	abs.f32 	%f74, %f73;
	add.f32 	%f75, %f72, %f74;
	ld.global.f32 	%f76, [%rd10+12];
	abs.f32 	%f77, %f76;
	add.f32 	%f78, %f75, %f77;
	ld.global.f32 	%f79, [%rd10+16];
	abs.f32 	%f80, %f79;
	add.f32 	%f81, %f78, %f80;
	ld.global.f32 	%f82, [%rd10+20];
	abs.f32 	%f83, %f82;
	add.f32 	%f84, %f81, %f83;
	ld.global.f32 	%f85, [%rd10+24];
	abs.f32 	%f86, %f85;
	add.f32 	%f87, %f84, %f86;
	ld.global.f32 	%f88, [%rd10+28];
	abs.f32 	%f89, %f88;
	add.f32 	%f114, %f87, %f89;
	add.s32 	%r40, %r40, 8;
$L__BB5_8:
	setp.eq.s32 	%p7, %r11, 0;
	@%p7 bra 	$L__BB5_14;
	and.b32  	%r14, %r23, 3;
	setp.lt.u32 	%p8, %r11, 4;
	@%p8 bra 	$L__BB5_11;
	add.s32 	%r32, %r40, %r2;
	mul.wide.s32 	%rd11, %r32, 4;
	add.s64 	%rd12, %rd1, %rd11;
	ld.global.f32 	%f91, [%rd12];
	abs.f32 	%f92, %f91;
	add.f32 	%f93, %f114, %f92;
	ld.global.f32 	%f94, [%rd12+4];
	abs.f32 	%f95, %f94;
	add.f32 	%f96, %f93, %f95;
	ld.global.f32 	%f97, [%rd12+8];
	abs.f32 	%f98, %f97;
	add.f32 	%f99, %f96, %f98;
	ld.global.f32 	%f100, [%rd12+12];
	abs.f32 	%f101, %f100;
	add.f32 	%f114, %f99, %f101;
	add.s32 	%r40, %r40, 4;
$L__BB5_11:
	setp.eq.s32 	%p9, %r14, 0;
	@%p9 bra 	$L__BB5_14;
	add.s32 	%r43, %r40, %r2;
	neg.s32 	%r42, %r14;
$L__BB5_13:
	.pragma "nounroll";
	mul.wide.s32 	%rd13, %r43, 4;
	add.s64 	%rd14, %rd1, %rd13;
	ld.global.f32 	%f102, [%rd14];
	abs.f32 	%f103, %f102;
	add.f32 	%f114, %f114, %f103;
	add.s32 	%r43, %r43, 1;
	add.s32 	%r42, %r42, 1;
	setp.ne.s32 	%p10, %r42, 0;
	@%p10 bra 	$L__BB5_13;
$L__BB5_14:
	cvt.rn.f32.s32 	%f104, %r23;
	div.rn.f32 	%f105, %f114, %f104;
	cvta.to.global.u64 	%rd15, %rd4;
	mul.wide.s32 	%rd16, %r1, 4;
	add.s64 	%rd17, %rd15, %rd16;
	ld.global.u32 	%r33, [%rd17];
	setp.geu.f32 	%p11, %f105, %f14;
	setp.le.s32 	%p12, %r33, %r24;
	and.pred  	%p13, %p11, %p12;
	@%p13 bra 	$L__BB5_16;
	add.s64 	%rd21, %rd2, %rd16;
	mov.b32 	%r36, 1;
	st.global.u32 	[%rd21], %r36;
	bra.uni 	$L__BB5_17;
$L__BB5_16:
	add.s64 	%rd19, %rd2, %rd16;
	mov.b32 	%r35, 0;
	st.global.u32 	[%rd19], %r35;
$L__BB5_17:
	ret;

}
	// .globl	_ZN3cub18CUB_300001_SM_10006detail11EmptyKernelIvEEvv
.visible .entry _ZN3cub18CUB_300001_SM_10006detail11EmptyKernelIvEEvv()
{


	ret;

}


// ===== COMPILED SASS (sm_100) =====

	.target	sm_100

	.elftype	@"ET_EXEC"


//--------------------- .note.nv.tkinfo           --------------------------
	.section	.note.nv.tkinfo,"",@"SHT_NOTE"
	.sectionflags	@"SHF_NOTE_NV_TKINFO"
	.tkinfo
        /*0018*/ 	.word	0x00000002
        /*0030*/ 	.string	""
        /*0030*/ 	.string	"ptxas"
        /*0030*/ 	.string	"Cuda compilation tools, release 13.0, V13.0.88"
        /*0030*/ 	.string	"Build cuda_13.0.r13.0/compiler.36424714_0"
        /*0030*/ 	.string	"-arch sm_100 -m 64 "



//--------------------- .note.nv.cuinfo           --------------------------
	.section	.note.nv.cuinfo,"",@"SHT_NOTE"
	.sectionflags	@"SHF_NOTE_NV_CUINFO"
        /*0018*/ 	.short	0x0002
        /*001a*/ 	.short	0x0064
        /*001c*/ 	.short	0x0082
	.zero		2


//--------------------- .nv.info                  --------------------------
	.section	.nv.info,"",@"SHT_CUDA_INFO"
	.align	4


	//----- nvinfo : EIATTR_REGCOUNT
	.align		4
        /*0000*/ 	.byte	0x04, 0x2f
        /*0002*/ 	.short	(.L_46 - .L_45)
	.align		4
.L_45:
        /*0004*/ 	.word	index@(_Z18moe_routing_kernelPKfPfS0_iiii)
        /*0008*/ 	.word	0x00000020


	//----- nvinfo : EIATTR_FRAME_SIZE
	.align		4
.L_46:
        /*000c*/ 	.byte	0x04, 0x11
        /*000e*/ 	.short	(.L_48 - .L_47)
	.align		4
.L_47:
        /*0010*/ 	.word	index@(_Z18moe_routing_kernelPKfPfS0_iiii)
        /*0014*/ 	.word	0x00000000


	//----- nvinfo : EIATTR_REGCOUNT
	.align		4
.L_48:
        /*0018*/ 	.byte	0x04, 0x2f
        /*001a*/ 	.short	(.L_50 - .L_49)
	.align		4
.L_49:
        /*001c*/ 	.word	index@(_Z20top_k_experts_kernelPKfPiPfiiii)
        /*0020*/ 	.word	0x00000014


	//----- nvinfo : EIATTR_FRAME_SIZE
	.align		4
.L_50:
        /*0024*/ 	.byte	0x04, 0x11
        /*0026*/ 	.short	(.L_52 - .L_51)
	.align		4
.L_51:
        /*0028*/ 	.word	index@(_Z20top_k_experts_kernelPKfPiPfiiii)
        /*002c*/ 	.word	0x00000000


	//----- nvinfo : EIATTR_REGCOUNT
	.align		4
.L_52:
        /*0030*/ 	.byte	0x04, 0x2f
        /*0032*/ 	.short	(.L_54 - .L_53)
	.align		4
.L_53:
        /*0034*/ 	.word	index@(_Z23lora_compression_kernelPKfPfS0_S0_iiiif)
        /*0038*/ 	.word	0x00000020


	//----- nvinfo : EIATTR_FRAME_SIZE
	.align		4
.L_54:
        /*003c*/ 	.byte	0x04, 0x11
        /*003e*/ 	.short	(.L_56 - .L_55)
	.align		4
.L_55:
        /*0040*/ 	.word	index@($__internal_1_$__cuda_sm3x_div_rn_noftz_f32_slowpath)
        /*0044*/ 	.word	0x00000000


	//----- nvinfo : EIATTR_FRAME_SIZE
	.align		4
.L_56:
        /*0048*/ 	.byte	0x04, 0x11
        /*004a*/ 	.short	(.L_58 - .L_57)
	.align		4
.L_57:
        /*004c*/ 	.word	index@(_Z23lora_compression_kernelPKfPfS0_S0_iiiif)
        /*0050*/ 	.word	0x00000000


	//----- nvinfo : EIATTR_REGCOUNT
	.align		4
.L_58:
        /*0054*/ 	.byte	0x04, 0x2f
        /*0056*/ 	.short	(.L_60 - .L_59)
	.align		4
.L_59:
        /*0058*/ 	.word	index@(_Z26pyramid_compression_kernelPKfPfS0_S0_iiii)
        /*005c*/ 	.word	0x00000020


	//----- nvinfo : EIATTR_FRAME_SIZE
	.align		4
.L_60:
        /*0060*/ 	.byte	0x04, 0x11
        /*0062*/ 	.short	(.L_62 - .L_61)
	.align		4
.L_61:
        /*0064*/ 	.word	index@(_Z26pyramid_compression_kernelPKfPfS0_S0_iiii)
        /*0068*/ 	.word	0x00000000


	//----- nvinfo : EIATTR_REGCOUNT
	.align		4
.L_62:
        /*006c*/ 	.byte	0x04, 0x2f
        /*006e*/ 	.short	(.L_64 - .L_63)
	.align		4
.L_63:
        /*0070*/ 	.word	index@(_Z23lru_cache_update_kernelPfS_PiPKfS2_iii)
        /*0074*/ 	.word	0x00000012


	//----- nvinfo : EIATTR_FRAME_SIZE
	.align		4
.L_64:
        /*0078*/ 	.byte	0x04, 0x11
        /*007a*/ 	.short	(.L_66 - .L_65)
	.align		4
.L_65:
        /*007c*/ 	.word	index@(_Z23lru_cache_update_kernelPfS_PiPKfS2_iii)
        /*0080*/ 	.word	0x00000000


	//----- nvinfo : EIATTR_REGCOUNT
	.align		4
.L_66:
        /*0084*/ 	.byte	0x04, 0x2f
        /*0086*/ 	.short	(.L_68 - .L_67)
	.align		4
.L_67:
        /*0088*/ 	.word	index@(_Z25h2o_cache_eviction_kernelPKfS0_PKiPiiifi)
        /*008c*/ 	.word	0x0000001d


	//----- nvinfo : EIATTR_FRAME_SIZE
	.align		4
.L_68:
        /*0090*/ 	.byte	0x04, 0x11
        /*0092*/ 	.short	(.L_70 - .L_69)
	.align		4
.L_69:
        /*0094*/ 	.word	index@($__internal_0_$__cuda_sm3x_div_rn_noftz_f32_slowpath)
        /*0098*/ 	.word	0x00000000


	//----- nvinfo : EIATTR_FRAME_SIZE
	.align		4
.L_70:
        /*009c*/ 	.byte	0x04, 0x11
        /*009e*/ 	.short	(.L_72 - .L_71)
	.align		4
.L_71:
        /*00a0*/ 	.word	index@(_Z25h2o_cache_eviction_kernelPKfS0_PKiPiiifi)
        /*00a4*/ 	.word	0x00000000


	//----- nvinfo : EIATTR_REGCOUNT
	.align		4
.L_72:
        /*00a8*/ 	.byte	0x04, 0x2f
        /*00aa*/ 	.short	(.L_74 - .L_73)
	.align		4
.L_73:
        /*00ac*/ 	.word	index@(_ZN3cub18CUB_300001_SM_10006detail11EmptyKernelIvEEvv)
        /*00b0*/ 	.word	0x00000004


	//----- nvinfo : EIATTR_FRAME_SIZE
	.align		4
.L_74:
        /*00b4*/ 	.byte	0x04, 0x11
        /*00b6*/ 	.short	(.L_76 - .L_75)
	.align		4
.L_75:
        /*00b8*/ 	.word	index@(_ZN3cub18CUB_300001_SM_10006detail11EmptyKernelIvEEvv)
        /*00bc*/ 	.word	0x00000000


	//----- nvinfo : EIATTR_MIN_STACK_SIZE
	.align		4
.L_76:
        /*00c0*/ 	.byte	0x04, 0x12
        /*00c2*/ 	.short	(.L_78 - .L_77)
	.align		4
.L_77:
        /*00c4*/ 	.word	index@(_ZN3cub18CUB_300001_SM_10006detail11EmptyKernelIvEEvv)
        /*00c8*/ 	.word	0x00000000


	//----- nvinfo : EIATTR_MIN_STACK_SIZE
	.align		4
.L_78:
        /*00cc*/ 	.byte	0x04, 0x12
        /*00ce*/ 	.short	(.L_80 - .L_79)
	.align		4
.L_79:
        /*00d0*/ 	.word	index@(_Z25h2o_cache_eviction_kernelPKfS0_PKiPiiifi)
        /*00d4*/ 	.word	0x00000000


	//----- nvinfo : EIATTR_MIN_STACK_SIZE
	.align		4
.L_80:
        /*00d8*/ 	.byte	0x04, 0x12
        /*00da*/ 	.short	(.L_82 - .L_81)
	.align		4
.L_81:
        /*00dc*/ 	.word	index@(_Z23lru_cache_update_kernelPfS_PiPKfS2_iii)
        /*00e0*/ 	.word	0x00000000


	//----- nvinfo : EIATTR_MIN_STACK_SIZE
	.align		4
.L_82:
        /*00e4*/ 	.byte	0x04, 0x12
        /*00e6*/ 	.short	(.L_84 - .L_83)
	.align		4
.L_83:
        /*00e8*/ 	.word	index@(_Z26pyramid_compression_kernelPKfPfS0_S0_iiii)
        /*00ec*/ 	.word	0x00000000


	//----- nvinfo : EIATTR_MIN_STACK_SIZE
	.align		4
.L_84:
        /*00f0*/ 	.byte	0x04, 0x12
        /*00f2*/ 	.short	(.L_86 - .L_85)
	.align		4
.L_85:
        /*00f4*/ 	.word	index@(_Z23lora_compression_kernelPKfPfS0_S0_iiiif)
        /*00f8*/ 	.word	0x00000000


	//----- nvinfo : EIATTR_MIN_STACK_SIZE
	.align		4
.L_86:
        /*00fc*/ 	.byte	0x04, 0x12
        /*00fe*/ 	.short	(.L_88 - .L_87)
	.align		4
.L_87:
        /*0100*/ 	.word	index@(_Z20top_k_experts_kernelPKfPiPfiiii)
        /*0104*/ 	.word	0x00000000


	//----- nvinfo : EIATTR_MIN_STACK_SIZE
	.align		4
.L_88:
        /*0108*/ 	.byte	0x04, 0x12
        /*010a*/ 	.short	(.L_90 - .L_89)
	.align		4
.L_89:
        /*010c*/ 	.word	index@(_Z18moe_routing_kernelPKfPfS0_iiii)
        /*0110*/ 	.word	0x00000000
.L_90:


//--------------------- .nv.compat                --------------------------
	.section	.nv.compat,"",@"SHT_CUDA_COMPAT_INFO"
	.align	4
        /*0000*/ 	.byte	0x02, 0x09, 0x00, 0x00, 0x02, 0x02, 0x01, 0x00, 0x02, 0x05, 0x05, 0x00, 0x03, 0x07, 0x01, 0x01
        /*0010*/ 	.byte	0x02, 0x03, 0x00, 0x00, 0x02, 0x06, 0x01, 0x00, 0x04, 0x0b, 0x08, 0x00, 0x01, 0x00, 0x00, 0x00
        /*0020*/ 	.byte	0x00, 0x00, 0x00, 0x00


//--------------------- .nv.info._ZN3cub18CUB_300001_SM_10006detail11EmptyKernelIvEEvv --------------------------
	.section	.nv.info._ZN3cub18CUB_300001_SM_10006detail11EmptyKernelIvEEvv,"",@"SHT_CUDA_INFO"
	.sectionflags	@""
	.align	4


	//----- nvinfo : EIATTR_CUDA_API_VERSION
	.align		4
        /*0000*/ 	.byte	0x04, 0x37
        /*0002*/ 	.short	(.L_92 - .L_91)
.L_91:
        /*0004*/ 	.word	0x00000082


	//----- nvinfo : EIATTR_SPARSE_MMA_MASK
	.align		4
.L_92:
        /*0008*/ 	.byte	0x03, 0x50
        /*000a*/ 	.short	0x0000


	//----- nvinfo : EIATTR_MAXREG_COUNT
	.align		4
        /*000c*/ 	.byte	0x03, 0x1b
        /*000e*/ 	.short	0x00ff


	//----- nvinfo : EIATTR_MERCURY_ISA_VERSION
	.align		4
        /*0010*/ 	.byte	0x03, 0x5f
        /*0012*/ 	.short	0x0101


	//----- nvinfo : EIATTR_VRC_CTA_INIT_COUNT
	.align		4
        /*0014*/ 	.byte	0x02, 0x4a
	.zero		1
	.zero		1


	//----- nvinfo : EIATTR_EXIT_INSTR_OFFSETS
	.align		4
        /*0018*/ 	.byte	0x04, 0x1c
        /*001a*/ 	.short	(.L_94 - .L_93)


	//   ....[0]....
.L_93:
        /*001c*/ 	.word	0x00000010


	//----- nvinfo : EIATTR_SW_WAR
	.align		4
.L_94:
        /*0020*/ 	.byte	0x04, 0x36
        /*0022*/ 	.short	(.L_96 - .L_95)
.L_95:
        /*0024*/ 	.word	0x00000008
.L_96:


//--------------------- .nv.info._Z25h2o_cache_eviction_kernelPKfS0_PKiPiiifi --------------------------
	.section	.nv.info._Z25h2o_cache_eviction_kernelPKfS0_PKiPiiifi,"",@"SHT_CUDA_INFO"
	.sectionflags	@""
	.align	4


	//----- nvinfo : EIATTR_CUDA_API_VERSION
	.align		4
        /*0000*/ 	.byte	0x04, 0x37
        /*0002*/ 	.short	(.L_98 - .L_97)
.L_97:
        /*0004*/ 	.word	0x00000082


	//----- nvinfo : EIATTR_KPARAM_INFO
	.align		4
.L_98:
        /*0008*/ 	.byte	0x04, 0x17
        /*000a*/ 	.short	(.L_100 - .L_99)
.L_99:
        /*000c*/ 	.word	0x00000000
        /*0010*/ 	.short	0x0007
        /*0012*/ 	.short	0x002c
        /*0014*/ 	.byte	0x00, 0xf0, 0x11, 0x00


	//----- nvinfo : EIATTR_KPARAM_INFO
	.align		4
.L_100:
        /*0018*/ 	.byte	0x04, 0x17
        /*001a*/ 	.short	(.L_102 - .L_101)
.L_101:
        /*001c*/ 	.word	0x00000000
        /*0020*/ 	.short	0x0006
        /*0022*/ 	.short	0x0028
        /*0024*/ 	.byte	0x00, 0xf0, 0x11, 0x00


	//----- nvinfo : EIATTR_KPARAM_INFO
	.align		4
.L_102:
        /*0028*/ 	.byte	0x04, 0x17
        /*002a*/ 	.short	(.L_104 - .L_103)
.L_103:
        /*002c*/ 	.word	0x00000000
        /*0030*/ 	.short	0x0005
        /*0032*/ 	.short	0x0024
        /*0034*/ 	.byte	0x00, 0xf0, 0x11, 0x00


	//----- nvinfo : EIATTR_KPARAM_INFO
	.align		4
.L_104:
        /*0038*/ 	.byte	0x04, 0x17
        /*003a*/ 	.short	(.L_106 - .L_105)
.L_105:
        /*003c*/ 	.word	0x00000000
        /*0040*/ 	.short	0x0004
        /*0042*/ 	.short	0x0020
        /*0044*/ 	.byte	0x00, 0xf0, 0x11, 0x00


	//----- nvinfo : EIATTR_KPARAM_INFO
	.align		4
.L_106:
        /*0048*/ 	.byte	0x04, 0x17
        /*004a*/ 	.short	(.L_108 - .L_107)
.L_107:
        /*004c*/ 	.word	0x00000000
        /*0050*/ 	.short	0x0003
        /*0052*/ 	.short	0x0018
        /*0054*/ 	.byte	0x00, 0xf5, 0x21, 0x00


	//----- nvinfo : EIATTR_KPARAM_INFO
	.align		4
.L_108:
        /*0058*/ 	.byte	0x04, 0x17
        /*005a*/ 	.short	(.L_110 - .L_109)
.L_109:
        /*005c*/ 	.word	0x00000000
        /*0060*/ 	.short	0x0002
        /*0062*/ 	.short	0x0010
        /*0064*/ 	.byte	0x00, 0xf5, 0x21, 0x00


	//----- nvinfo : EIATTR_KPARAM_INFO
	.align		4
.L_110:
        /*0068*/ 	.byte	0x04, 0x17
        /*006a*/ 	.short	(.L_112 - .L_111)
.L_111:
        /*006c*/ 	.word	0x00000000
        /*0070*/ 	.short	0x0001
        /*0072*/ 	.short	0x0008
        /*0074*/ 	.byte	0x00, 0xf5, 0x21, 0x00


	//----- nvinfo : EIATTR_KPARAM_INFO
	.align		4
.L_112:
        /*0078*/ 	.byte	0x04, 0x17
        /*007a*/ 	.short	(.L_114 - .L_113)
.L_113:
        /*007c*/ 	.word	0x00000000
        /*0080*/ 	.short	0x0000
        /*0082*/ 	.short	0x0000
        /*0084*/ 	.byte	0x00, 0xf5, 0x21, 0x00


	//----- nvinfo : EIATTR_SPARSE_MMA_MASK
	.align		4
.L_114:
        /*0088*/ 	.byte	0x03, 0x50
        /*008a*/ 	.short	0x0000


	//----- nvinfo : EIATTR_MAXREG_COUNT
	.align		4
        /*008c*/ 	.byte	0x03, 0x1b
        /*008e*/ 	.short	0x00ff


	//----- nvinfo : EIATTR_MERCURY_ISA_VERSION
	.align		4
        /*0090*/ 	.byte	0x03, 0x5f
        /*0092*/ 	.short	0x0101


	//----- nvinfo : EIATTR_VRC_CTA_INIT_COUNT
	.align		4
        /*0094*/ 	.byte	0x02, 0x4a
	.zero		1
	.zero		1


	//----- nvinfo : EIATTR_EXIT_INSTR_OFFSETS
	.align		4
        /*0098*/ 	.byte	0x04, 0x1c
        /*009a*/ 	.short	(.L_116 - .L_115)


	//   ....[0]....
.L_115:
        /*009c*/ 	.word	0x000001f0


	//   ....[1]....
        /*00a0*/ 	.word	0x00000a60


	//   ....[2]....
        /*00a4*/ 	.word	0x00000aa0


	//----- nvinfo : EIATTR_CRS_STACK_SIZE
	.align		4
.L_116:
        /*00a8*/ 	.byte	0x04, 0x1e
        /*00aa*/ 	.short	(.L_118 - .L_117)
.L_117:
        /*00ac*/ 	.word	0x00000000


	//----- nvinfo : EIATTR_CBANK_PARAM_SIZE
	.align		4
.L_118:
        /*00b0*/ 	.byte	0x03, 0x19
        /*00b2*/ 	.short	0x0030


	//----- nvinfo : EIATTR_PARAM_CBANK
	.align		4
        /*00b4*/ 	.byte	0x04, 0x0a
        /*00b6*/ 	.short	(.L_120 - .L_119)
	.align		4
.L_119:
        /*00b8*/ 	.word	index@(.nv.constant0._Z25h2o_cache_eviction_kernelPKfS0_PKiPiiifi)
        /*00bc*/ 	.short	0x0380
        /*00be*/ 	.short	0x0030


	//----- nvinfo : EIATTR_SW_WAR
	.align		4
.L_120:
        /*00c0*/ 	.byte	0x04, 0x36
        /*00c2*/ 	.short	(.L_122 - .L_121)
.L_121:
        /*00c4*/ 	.word	0x00000008
.L_122:


//--------------------- .nv.info._Z23lru_cache_update_kernelPfS_PiPKfS2_iii --------------------------
	.section	.nv.info._Z23lru_cache_update_kernelPfS_PiPKfS2_iii,"",@"SHT_CUDA_INFO"
	.sectionflags	@""
	.align	4


	//----- nvinfo : EIATTR_CUDA_API_VERSION
	.align		4
        /*0000*/ 	.byte	0x04, 0x37
        /*0002*/ 	.short	(.L_124 - .L_123)
.L_123:
        /*0004*/ 	.word	0x00000082


	//----- nvinfo : EIATTR_KPARAM_INFO
	.align		4
.L_124:
        /*0008*/ 	.byte	0x04, 0x17
        /*000a*/ 	.short	(.L_126 - .L_125)
.L_125:
        /*000c*/ 	.word	0x00000000
        /*0010*/ 	.short	0x0007
        /*0012*/ 	.short	0x0030
        /*0014*/ 	.byte	0x00, 0xf0, 0x11, 0x00


	//----- nvinfo : EIATTR_KPARAM_INFO
	.align		4
.L_126:
        /*0018*/ 	.byte	0x04, 0x17
        /*001a*/ 	.short	(.L_128 - .L_127)
.L_127:
        /*001c*/ 	.word	0x00000000
        /*0020*/ 	.short	0x0006
        /*0022*/ 	.short	0x002c
        /*0024*/ 	.byte	0x00, 0xf0, 0x11, 0x00


	//----- nvinfo : EIATTR_KPARAM_INFO
	.align		4
.L_128:
        /*0028*/ 	.byte	0x04, 0x17
        /*002a*/ 	.short	(.L_130 - .L_129)
.L_129:
        /*002c*/ 	.word	0x00000000
        /*0030*/ 	.short	0x0005
        /*0032*/ 	.short	0x0028
        /*0034*/ 	.byte	0x00, 0xf0, 0x11, 0x00


	//----- nvinfo : EIATTR_KPARAM_INFO
	.align		4
.L_130:
        /*0038*/ 	.byte	0x04, 0x17
        /*003a*/ 	.short	(.L_132 - .L_131)
.L_131:
        /*003c*/ 	.word	0x00000000
        /*0040*/ 	.short	0x0004
        /*0042*/ 	.short	0x0020
        /*0044*/ 	.byte	0x00, 0xf5, 0x21, 0x00


	//----- nvinfo : EIATTR_KPARAM_INFO
	.align		4
.L_132:
        /*0048*/ 	.byte	0x04, 0x17
        /*004a*/ 	.short	(.L_134 - .L_133)
.L_133:
        /*004c*/ 	.word	0x00000000
        /*0050*/ 	.short	0x0003
        /*0052*/ 	.short	0x0018
        /*0054*/ 	.byte	0x00, 0xf5, 0x21, 0x00


	//----- nvinfo : EIATTR_KPARAM_INFO
	.align		4
.L_134:
        /*0058*/ 	.byte	0x04, 0x17
        /*005a*/ 	.short	(.L_136 - .L_135)
.L_135:
        /*005c*/ 	.word	0x00000000
        /*0060*/ 	.short	0x0002
        /*0062*/ 	.short	0x0010
        /*0064*/ 	.byte	0x00, 0xf5, 0x21, 0x00


	//----- nvinfo : EIATTR_KPARAM_INFO
	.align		4
.L_136:
        /*0068*/ 	.byte	0x04, 0x17
        /*006a*/ 	.short	(.L_138 - .L_137)
.L_137:
        /*006c*/ 	.word	0x00000000
        /*0070*/ 	.short	0x0001
        /*0072*/ 	.short	0x0008
        /*0074*/ 	.byte	0x00, 0xf5, 0x21, 0x00


	//----- nvinfo : EIATTR_KPARAM_INFO
	.align		4
.L_138:
        /*0078*/ 	.byte	0x04, 0x17
        /*007a*/ 	.short	(.L_140 - .L_139)
.L_139:
        /*007c*/ 	.word	0x00000000
        /*0080*/ 	.short	0x0000
        /*0082*/ 	.short	0x0000
        /*0084*/ 	.byte	0x00, 0xf5, 0x21, 0x00


	//----- nvinfo : EIATTR_SPARSE_MMA_MASK
	.align		4
.L_140:
        /*0088*/ 	.byte	0x03, 0x50
        /*008a*/ 	.short	0x0000


	//----- nvinfo : EIATTR_MAXREG_COUNT
	.align		4
        /*008c*/ 	.byte	0x03, 0x1b
        /*008e*/ 	.short	0x00ff


	//----- nvinfo : EIATTR_MERCURY_ISA_VERSION
	.align		4
        /*0090*/ 	.byte	0x03, 0x5f
        /*0092*/ 	.short	0x0101


	//----- nvinfo : EIATTR_VRC_CTA_INIT_COUNT
	.align		4
        /*0094*/ 	.byte	0x02, 0x4a
	.zero		1
	.zero		1


	//----- nvinfo : EIATTR_EXIT_INSTR_OFFSETS
	.align		4
        /*0098*/ 	.byte	0x04, 0x1c
        /*009a*/ 	.short	(.L_142 - .L_141)


	//   ....[0]....
.L_141:
        /*009c*/ 	.word	0x00000200


	//   ....[1]....
        /*00a0*/ 	.word	0x00000390


	//----- nvinfo : EIATTR_CBANK_PARAM_SIZE
	.align		4
.L_142:
        /*00a4*/ 	.byte	0x03, 0x19
        /*00a6*/ 	.short	0x0034


	//----- nvinfo : EIATTR_PARAM_CBANK
	.align		4
        /*00a8*/ 	.byte	0x04, 0x0a
        /*00aa*/ 	.short	(.L_144 - .L_143)
	.align		4
.L_143:
        /*00ac*/ 	.word	index@(.nv.constant0._Z23lru_cache_update_kernelPfS_PiPKfS2_iii)
        /*00b0*/ 	.short	0x0380
        /*00b2*/ 	.short	0x0034


	//----- nvinfo : EIATTR_SW_WAR
	.align		4
.L_144:
        /*00b4*/ 	.byte	0x04, 0x36
        /*00b6*/ 	.short	(.L_146 - .L_145)
.L_145:
        /*00b8*/ 	.word	0x00000008
.L_146:


//--------------------- .nv.info._Z26pyramid_compression_kernelPKfPfS0_S0_iiii --------------------------
	.section	.nv.info._Z26pyramid_compression_kernelPKfPfS0_S0_iiii,"",@"SHT_CUDA_INFO"
	.sectionflags	@""
	.align	4


	//----- nvinfo : EIATTR_CUDA_API_VERSION
	.align		4
        /*0000*/ 	.byte	0x04, 0x37
        /*0002*/ 	.short	(.L_148 - .L_147)
.L_147:
        /*0004*/ 	.word	0x00000082


	//----- nvinfo : EIATTR_KPARAM_INFO
	.align		4
.L_148:
        /*0008*/ 	.byte	0x04, 0x17
        /*000a*/ 	.short	(.L_150 - .L_149)
.L_149:
        /*000c*/ 	.word	0x00000000
        /*0010*/ 	.short	0x0007
        /*0012*/ 	.short	0x002c
        /*0014*/ 	.byte	0x00, 0xf0, 0x11, 0x00


	//----- nvinfo : EIATTR_KPARAM_INFO
	.align		4
.L_150:
        /*0018*/ 	.byte	0x04, 0x17
        /*001a*/ 	.short	(.L_152 - .L_151)
.L_151:
        /*001c*/ 	.word	0x00000000
        /*0020*/ 	.short	0x0006
        /*0022*/ 	.short	0x0028
        /*0024*/ 	.byte	0x00, 0xf0, 0x11, 0x00


	//----- nvinfo : EIATTR_KPARAM_INFO
	.align		4
.L_152:
        /*0028*/ 	.byte	0x04, 0x17
        /*002a*/ 	.short	(.L_154 - .L_153)
.L_153:
        /*002c*/ 	.word	0x00000000
        /*0030*/ 	.short	0x0005
        /*0032*/ 	.short	0x0024
        /*0034*/ 	.byte	0x00, 0xf0, 0x11, 0x00


	//----- nvinfo : EIATTR_KPARAM_INFO
	.align		4
.L_154:
        /*0038*/ 	.byte	0x04, 0x17
        /*003a*/ 	.short	(.L_156 - .L_155)
.L_155:
        /*003c*/ 	.word	0x00000000
        /*0040*/ 	.short	0x0004
        /*0042*/ 	.short	0x0020
        /*0044*/ 	.byte	0x00, 0xf0, 0x11, 0x00


	//----- nvinfo : EIATTR_KPARAM_INFO
	.align		4
.L_156:
        /*0048*/ 	.byte	0x04, 0x17
        /*004a*/ 	.short	(.L_158 - .L_157)
.L_157:
        /*004c*/ 	.word	0x00000000
        /*0050*/ 	.short	0x0003
        /*0052*/ 	.short	0x0018
        /*0054*/ 	.byte	0x00, 0xf5, 0x21, 0x00


	//----- nvinfo : EIATTR_KPARAM_INFO
	.align		4
.L_158:
        /*0058*/ 	.byte	0x04, 0x17
        /*005a*/ 	.short	(.L_160 - .L_159)
.L_159:
        /*005c*/ 	.word	0x00000000
        /*0060*/ 	.short	0x0002
        /*0062*/ 	.short	0x0010
        /*0064*/ 	.byte	0x00, 0xf5, 0x21, 0x00


	//----- nvinfo : EIATTR_KPARAM_INFO
	.align		4
.L_160:
        /*0068*/ 	.byte	0x04, 0x17
        /*006a*/ 	.short	(.L_162 - .L_161)
.L_161:
        /*006c*/ 	.word	0x00000000
        /*0070*/ 	.short	0x0001
        /*0072*/ 	.short	0x0008
        /*0074*/ 	.byte	0x00, 0xf5, 0x21, 0x00


	//----- nvinfo : EIATTR_KPARAM_INFO
	.align		4
.L_162:
        /*0078*/ 	.byte	0x04, 0x17
        /*007a*/ 	.short	(.L_164 - .L_163)
.L_163:
        /*007c*/ 	.word	0x00000000
        /*0080*/ 	.short	0x0000
        /*0082*/ 	.short	0x0000
        /*0084*/ 	.byte	0x00, 0xf5, 0x21, 0x00


	//----- nvinfo : EIATTR_SPARSE_MMA_MASK
	.align		4
.L_164:
        /*0088*/ 	.byte	0x03, 0x50
        /*008a*/ 	.short	0x0000


	//----- nvinfo : EIATTR_MAXREG_COUNT
	.align		4
        /*008c*/ 	.byte	0x03, 0x1b
        /*008e*/ 	.short	0x00ff


	//----- nvinfo : EIATTR_MERCURY_ISA_VERSION
	.align		4
        /*0090*/ 	.byte	0x03, 0x5f
        /*0092*/ 	.short	0x0101


	//----- nvinfo : EIATTR_VRC_CTA_INIT_COUNT
	.align		4
        /*0094*/ 	.byte	0x02, 0x4a
	.zero		1
	.zero		1


	//----- nvinfo : EIATTR_EXIT_INSTR_OFFSETS
	.align		4
        /*0098*/ 	.byte	0x04, 0x1c
        /*009a*/ 	.short	(.L_166 - .L_165)


	//   ....[0]....
.L_165:
        /*009c*/ 	.word	0x00000430


	//   ....[1]....
        /*00a0*/ 	.word	0x00001430


	//----- nvinfo : EIATTR_CBANK_PARAM_SIZE
	.align		4
.L_166:
        /*00a4*/ 	.byte	0x03, 0x19
        /*00a6*/ 	.short	0x0030


	//----- nvinfo : EIATTR_PARAM_CBANK
	.align		4
        /*00a8*/ 	.byte	0x04, 0x0a
        /*00aa*/ 	.short	(.L_168 - .L_167)
	.align		4
.L_167:
        /*00ac*/ 	.word	index@(.nv.constant0._Z26pyramid_compression_kernelPKfPfS0_S0_iiii)
        /*00b0*/ 	.short	0x0380
        /*00b2*/ 	.short	0x0030


	//----- nvinfo : EIATTR_SW_WAR
	.align		4
.L_168:
        /*00b4*/ 	.byte	0x04, 0x36
        /*00b6*/ 	.short	(.L_170 - .L_169)
.L_169:
        /*00b8*/ 	.word	0x00000008
.L_170:


//--------------------- .nv.info._Z23lora_compression_kernelPKfPfS0_S0_iiiif --------------------------
	.section	.nv.info._Z23lora_compression_kernelPKfPfS0_S0_iiiif,"",@"SHT_CUDA_INFO"
	.sectionflags	@""
	.align	4


	//----- nvinfo : EIATTR_CUDA_API_VERSION
	.align		4
        /*0000*/ 	.byte	0x04, 0x37
        /*0002*/ 	.short	(.L_172 - .L_171)
.L_171:
        /*0004*/ 	.word	0x00000082


	//----- nvinfo : EIATTR_KPARAM_INFO
	.align		4
.L_172:
        /*0008*/ 	.byte	0x04, 0x17
        /*000a*/ 	.short	(.L_174 - .L_173)
.L_173:
        /*000c*/ 	.word	0x00000000
        /*0010*/ 	.short	0x0008
        /*0012*/ 	.short	0x0030
        /*0014*/ 	.byte	0x00, 0xf0, 0x11, 0x00


	//----- nvinfo : EIATTR_KPARAM_INFO
	.align		4
.L_174:
        /*0018*/ 	.byte	0x04, 0x17
        /*001a*/ 	.short	(.L_176 - .L_175)
.L_175:
        /*001c*/ 	.word	0x00000000
        /*0020*/ 	.short	0x0007
        /*0022*/ 	.short	0x002c
        /*0024*/ 	.byte	0x00, 0xf0, 0x11, 0x00


	//----- nvinfo : EIATTR_KPARAM_INFO
	.align		4
.L_176:
        /*0028*/ 	.byte	0x04, 0x17
        /*002a*/ 	.short	(.L_178 - .L_177)
.L_177:
        /*002c*/ 	.word	0x00000000
        /*0030*/ 	.short	0x0006
        /*0032*/ 	.short	0x0028
        /*0034*/ 	.byte	0x00, 0xf0, 0x11, 0x00


	//----- nvinfo : EIATTR_KPARAM_INFO
	.align		4
.L_178:
        /*0038*/ 	.byte	0x04, 0x17
        /*003a*/ 	.short	(.L_180 - .L_179)
.L_179:
        /*003c*/ 	.word	0x00000000
        /*0040*/ 	.short	0x0005
        /*0042*/ 	.short	0x0024
        /*0044*/ 	.byte	0x00, 0xf0, 0x11, 0x00


	//----- nvinfo : EIATTR_KPARAM_INFO
	.align		4
.L_180:
        /*0048*/ 	.byte	0x04, 0x17
        /*004a*/ 	.short	(.L_182 - .L_181)
.L_181:
        /*004c*/ 	.word	0x00000000
        /*0050*/ 	.short	0x0004
        /*0052*/ 	.short	0x0020
        /*0054*/ 	.byte	0x00, 0xf0, 0x11, 0x00


	//----- nvinfo : EIATTR_KPARAM_INFO
	.align		4
.L_182:
        /*0058*/ 	.byte	0x04, 0x17
        /*005a*/ 	.short	(.L_184 - .L_183)
.L_183:
        /*005c*/ 	.word	0x00000000
        /*0060*/ 	.short	0x0003
        /*0062*/ 	.short	0x0018
        /*0064*/ 	.byte	0x00, 0xf5, 0x21, 0x00


	//----- nvinfo : EIATTR_KPARAM_INFO
	.align		4
.L_184:
        /*0068*/ 	.byte	0x04, 0x17
        /*006a*/ 	.short	(.L_186 - .L_185)
.L_185:
        /*006c*/ 	.word	0x00000000
        /*0070*/ 	.short	0x0002
        /*0072*/ 	.short	0x0010
        /*0074*/ 	.byte	0x00, 0xf5, 0x21, 0x00


	//----- nvinfo : EIATTR_KPARAM_INFO
	.align		4
.L_186:
        /*0078*/ 	.byte	0x04, 0x17
        /*007a*/ 	.short	(.L_188 - .L_187)
.L_187:
        /*007c*/ 	.word	0x00000000
        /*0080*/ 	.short	0x0001
        /*0082*/ 	.short	0x0008
        /*0084*/ 	.byte	0x00, 0xf5, 0x21, 0x00


	//----- nvinfo : EIATTR_KPARAM_INFO
	.align		4
.L_188:
        /*0088*/ 	.byte	0x04, 0x17
        /*008a*/ 	.short	(.L_190 - .L_189)
.L_189:
        /*008c*/ 	.word	0x00000000
        /*0090*/ 	.short	0x0000
        /*0092*/ 	.short	0x0000
        /*0094*/ 	.byte	0x00, 0xf5, 0x21, 0x00


	//----- nvinfo : EIATTR_SPARSE_MMA_MASK
	.align		4
.L_190:
        /*0098*/ 	.byte	0x03, 0x50
        /*009a*/ 	.short	0x0000


	//----- nvinfo : EIATTR_MAXREG_COUNT
	.align		4
        /*009c*/ 	.byte	0x03, 0x1b
        /*009e*/ 	.short	0x00ff


	//----- nvinfo : EIATTR_MERCURY_ISA_VERSION
	.align		4
        /*00a0*/ 	.byte	0x03, 0x5f
        /*00a2*/ 	.short	0x0101


	//----- nvinfo : EIATTR_VRC_CTA_INIT_COUNT
	.align		4
        /*00a4*/ 	.byte	0x02, 0x4a
	.zero		1
	.zero		1


	//----- nvinfo : EIATTR_EXIT_INSTR_OFFSETS
	.align		4
        /*00a8*/ 	.byte	0x04, 0x1c
        /*00aa*/ 	.short	(.L_192 - .L_191)


	//   ....[0]....
.L_191:
        /*00ac*/ 	.word	0x00000470


	//   ....[1]....
        /*00b0*/ 	.word	0x00001820


	//----- nvinfo : EIATTR_CRS_STACK_SIZE
	.align		4
.L_192:
        /*00b4*/ 	.byte	0x04, 0x1e
        /*00b6*/ 	.short	(.L_194 - .L_193)
.L_193:
        /*00b8*/ 	.word	0x00000000


	//----- nvinfo : EIATTR_CBANK_PARAM_SIZE
	.align		4
.L_194:
        /*00bc*/ 	.byte	0x03, 0x19
        /*00be*/ 	.short	0x0034


	//----- nvinfo : EIATTR_PARAM_CBANK
	.align		4
        /*00c0*/ 	.byte	0x04, 0x0a
        /*00c2*/ 	.short	(.L_196 - .L_195)
	.align		4
.L_195:
        /*00c4*/ 	.word	index@(.nv.constant0._Z23lora_compression_kernelPKfPfS0_S0_iiiif)
        /*00c8*/ 	.short	0x0380
        /*00ca*/ 	.short	0x0034


	//----- nvinfo : EIATTR_SW_WAR
	.align		4
.L_196:
        /*00cc*/ 	.byte	0x04, 0x36
        /*00ce*/ 	.short	(.L_198 - .L_197)
.L_197:
        /*00d0*/ 	.word	0x00000008
.L_198:


//--------------------- .nv.info._Z20top_k_experts_kernelPKfPiPfiiii --------------------------
	.section	.nv.info._Z20top_k_experts_kernelPKfPiPfiiii,"",@"SHT_CUDA_INFO"
	.sectionflags	@""
	.align	4


	//----- nvinfo : EIATTR_CUDA_API_VERSION
	.align		4
        /*0000*/ 	.byte	0x04, 0x37
        /*0002*/ 	.short	(.L_200 - .L_199)
.L_199:
        /*0004*/ 	.word	0x00000082


	//----- nvinfo : EIATTR_KPARAM_INFO
	.align		4
.L_200:
        /*0008*/ 	.byte	0x04, 0x17
        /*000a*/ 	.short	(.L_202 - .L_201)
.L_201:
        /*000c*/ 	.word	0x00000000
        /*0010*/ 	.short	0x0006
        /*0012*/ 	.short	0x0024
        /*0014*/ 	.byte	0x00, 0xf0, 0x11, 0x00


	//----- nvinfo : EIATTR_KPARAM_INFO
	.align		4
.L_202:
        /*0018*/ 	.byte	0x04, 0x17
        /*001a*/ 	.short	(.L_204 - .L_203)
.L_203:
        /*001c*/ 	.word	0x00000000
        /*0020*/ 	.short	0x0005
        /*0022*/ 	.short	0x0020
        /*0024*/ 	.byte	0x00, 0xf0, 0x11, 0x00


	//----- nvinfo : EIATTR_KPARAM_INFO
	.align		4
.L_204:
        /*0028*/ 	.byte	0x04, 0x17
        /*002a*/ 	.short	(.L_206 - .L_205)
.L_205:
        /*002c*/ 	.word	0x00000000
        /*0030*/ 	.short	0x0004
        /*0032*/ 	.short	0x001c
        /*0034*/ 	.byte	0x00, 0xf0, 0x11, 0x00


	//----- nvinfo : EIATTR_KPARAM_INFO
	.align		4
.L_206:
        /*0038*/ 	.byte	0x04, 0x17
        /*003a*/ 	.short	(.L_208 - .L_207)
.L_207:
        /*003c*/ 	.word	0x00000000
        /*0040*/ 	.short	0x0003
        /*0042*/ 	.short	0x0018
        /*0044*/ 	.byte	0x00, 0xf0, 0x11, 0x00


	//----- nvinfo : EIATTR_KPARAM_INFO
	.align		4
.L_208:
        /*0048*/ 	.byte	0x04, 0x17
        /*004a*/ 	.short	(.L_210 - .L_209)
.L_209:
        /*004c*/ 	.word	0x00000000
        /*0050*/ 	.short	0x0002
        /*0052*/ 	.short	0x0010
        /*0054*/ 	.byte	0x00, 0xf5, 0x21, 0x00


	//----- nvinfo : EIATTR_KPARAM_INFO
	.align		4
.L_210:
        /*0058*/ 	.byte	0x04, 0x17
        /*005a*/ 	.short	(.L_212 - .L_211)
.L_211:
        /*005c*/ 	.word	0x00000000
        /*0060*/ 	.short	0x0001
        /*0062*/ 	.short	0x0008
        /*0064*/ 	.byte	0x00, 0xf5, 0x21, 0x00


	//----- nvinfo : EIATTR_KPARAM_INFO
	.align		4
.L_212:
        /*0068*/ 	.byte	0x04, 0x17
        /*006a*/ 	.short	(.L_214 - .L_213)
.L_213:
        /*006c*/ 	.word	0x00000000
        /*0070*/ 	.short	0x0000
        /*0072*/ 	.short	0x0000
        /*0074*/ 	.byte	0x00, 0xf5, 0x21, 0x00


	//----- nvinfo : EIATTR_SPARSE_MMA_MASK
	.align		4
.L_214:
        /*0078*/ 	.byte	0x03, 0x50
        /*007a*/ 	.short	0x0000


	//----- nvinfo : EIATTR_MAXREG_COUNT
	.align		4
        /*007c*/ 	.byte	0x03, 0x1b
        /*007e*/ 	.short	0x00ff


	//----- nvinfo : EIATTR_NUM_BARRIERS
	.align		4
        /*0080*/ 	.byte	0x02, 0x4c
        /*0082*/ 	.byte	0x01
	.zero		1


	//----- nvinfo : EIATTR_MERCURY_ISA_VERSION
	.align		4
        /*0084*/ 	.byte	0x03, 0x5f
        /*0086*/ 	.short	0x0101


	//----- nvinfo : EIATTR_VRC_CTA_INIT_COUNT
	.align		4
        /*0088*/ 	.byte	0x02, 0x4a
	.zero		1
	.zero		1


	//----- nvinfo : EIATTR_EXIT_INSTR_OFFSETS
	.align		4
        /*008c*/ 	.byte	0x04, 0x1c
        /*008e*/ 	.short	(.L_216 - .L_215)


	//   ....[0]....
.L_215:
        /*0090*/ 	.word	0x00000060


	//   ....[1]....
        /*0094*/ 	.word	0x00000f90


	//   ....[2]....
        /*0098*/ 	.word	0x00001100


	//----- nvinfo : EIATTR_CRS_STACK_SIZE
	.align		4
.L_216:
        /*009c*/ 	.byte	0x04, 0x1e
        /*009e*/ 	.short	(.L_218 - .L_217)
.L_217:
        /*00a0*/ 	.word	0x00000000


	//----- nvinfo : EIATTR_CBANK_PARAM_SIZE
	.align		4
.L_218:
        /*00a4*/ 	.byte	0x03, 0x19
        /*00a6*/ 	.short	0x0028


	//----- nvinfo : EIATTR_PARAM_CBANK
	.align		4
        /*00a8*/ 	.byte	0x04, 0x0a
        /*00aa*/ 	.short	(.L_220 - .L_219)
	.align		4
.L_219:
        /*00ac*/ 	.word	index@(.nv.constant0._Z20top_k_experts_kernelPKfPiPfiiii)
        /*00b0*/ 	.short	0x0380
        /*00b2*/ 	.short	0x0028


	//----- nvinfo : EIATTR_SW_WAR
	.align		4
.L_220:
        /*00b4*/ 	.byte	0x04, 0x36
        /*00b6*/ 	.short	(.L_222 - .L_221)
.L_221:
        /*00b8*/ 	.word	0x00000008
.L_222:


//--------------------- .nv.info._Z18moe_routing_kernelPKfPfS0_iiii --------------------------
	.section	.nv.info._Z18moe_routing_kernelPKfPfS0_iiii,"",@"SHT_CUDA_INFO"
	.sectionflags	@""
	.align	4


	//----- nvinfo : EIATTR_CUDA_API_VERSION
	.align		4
        /*0000*/ 	.byte	0x04, 0x37
        /*0002*/ 	.short	(.L_224 - .L_223)
.L_223:
        /*0004*/ 	.word	0x00000082


	//----- nvinfo : EIATTR_KPARAM_INFO
	.align		4
.L_224:
        /*0008*/ 	.byte	0x04, 0x17
        /*000a*/ 	.short	(.L_226 - .L_225)
.L_225:
        /*000c*/ 	.word	0x00000000
        /*0010*/ 	.short	0x0006
        /*0012*/ 	.short	0x0024
        /*0014*/ 	.byte	0x00, 0xf0, 0x11, 0x00


	//----- nvinfo : EIATTR_KPARAM_INFO
	.align		4
.L_226:
        /*0018*/ 	.byte	0x04, 0x17
        /*001a*/ 	.short	(.L_228 - .L_227)
.L_227:
        /*001c*/ 	.word	0x00000000
        /*0020*/ 	.short	0x0005
        /*0022*/ 	.short	0x0020
        /*0024*/ 	.byte	0x00, 0xf0, 0x11, 0x00


	//----- nvinfo : EIATTR_KPARAM_INFO
	.align		4
.L_228:
        /*0028*/ 	.byte	0x04, 0x17
        /*002a*/ 	.short	(.L_230 - .L_229)
.L_229:
        /*002c*/ 	.word	0x00000000
        /*0030*/ 	.short	0x0004
        /*0032*/ 	.short	0x001c
        /*0034*/ 	.byte	0x00, 0xf0, 0x11, 0x00


	//----- nvinfo : EIATTR_KPARAM_INFO
	.align		4
.L_230:
        /*0038*/ 	.byte	0x04, 0x17
        /*003a*/ 	.short	(.L_232 - .L_231)
.L_231:
        /*003c*/ 	.word	0x00000000
        /*0040*/ 	.short	0x0003
        /*0042*/ 	.short	0x0018
        /*0044*/ 	.byte	0x00, 0xf0, 0x11, 0x00


	//----- nvinfo : EIATTR_KPARAM_INFO
	.align		4
.L_232:
        /*0048*/ 	.byte	0x04, 0x17
        /*004a*/ 	.short	(.L_234 - .L_233)
.L_233:
        /*004c*/ 	.word	0x00000000
        /*0050*/ 	.short	0x0002
        /*0052*/ 	.short	0x0010
        /*0054*/ 	.byte	0x00, 0xf5, 0x21, 0x00


	//----- nvinfo : EIATTR_KPARAM_INFO
	.align		4
.L_234:
        /*0058*/ 	.byte	0x04, 0x17
        /*005a*/ 	.short	(.L_236 - .L_235)
.L_235:
        /*005c*/ 	.word	0x00000000
        /*0060*/ 	.short	0x0001
        /*0062*/ 	.short	0x0008
        /*0064*/ 	.byte	0x00, 0xf5, 0x21, 0x00


	//----- nvinfo : EIATTR_KPARAM_INFO
	.align		4
.L_236:
        /*0068*/ 	.byte	0x04, 0x17
        /*006a*/ 	.short	(.L_238 - .L_237)
.L_237:
        /*006c*/ 	.word	0x00000000
        /*0070*/ 	.short	0x0000
        /*0072*/ 	.short	0x0000
        /*0074*/ 	.byte	0x00, 0xf5, 0x21, 0x00


	//----- nvinfo : EIATTR_SPARSE_MMA_MASK
	.align		4
.L_238:
        /*0078*/ 	.byte	0x03, 0x50
        /*007a*/ 	.short	0x0000


	//----- nvinfo : EIATTR_MAXREG_COUNT
	.align		4
        /*007c*/ 	.byte	0x03, 0x1b
        /*007e*/ 	.short	0x00ff


	//----- nvinfo : EIATTR_MERCURY_ISA_VERSION
	.align		4
        /*0080*/ 	.byte	0x03, 0x5f
        /*0082*/ 	.short	0x0101


	//----- nvinfo : EIATTR_VRC_CTA_INIT_COUNT
	.align		4
        /*0084*/ 	.byte	0x02, 0x4a
	.zero		1
	.zero		1


	//----- nvinfo : EIATTR_EXIT_INSTR_OFFSETS
	.align		4
        /*0088*/ 	.byte	0x04, 0x1c
        /*008a*/ 	.short	(.L_240 - .L_239)


	//   ....[0]....
.L_239:
        /*008c*/ 	.word	0x00000490


	//   ....[1]....
        /*0090*/ 	.word	0x00000c60


	//----- nvinfo : EIATTR_CBANK_PARAM_SIZE
	.align		4
.L_240:
        /*0094*/ 	.byte	0x03, 0x19
        /*0096*/ 	.short	0x0028


	//----- nvinfo : EIATTR_PARAM_CBANK
	.align		4
        /*0098*/ 	.byte	0x04, 0x0a
        /*009a*/ 	.short	(.L_242 - .L_241)
	.align		4
.L_241:
        /*009c*/ 	.word	index@(.nv.constant0._Z18moe_routing_kernelPKfPfS0_iiii)
        /*00a0*/ 	.short	0x0380
        /*00a2*/ 	.short	0x0028


	//----- nvinfo : EIATTR_SW_WAR
	.align		4
.L_242:
        /*00a4*/ 	.byte	0x04, 0x36
        /*00a6*/ 	.short	(.L_244 - .L_243)
.L_243:
        /*00a8*/ 	.word	0x00000008
.L_244:


//--------------------- .nv.callgraph             --------------------------
	.section	.nv.callgraph,"",@"SHT_CUDA_CALLGRAPH"
	.align	4
	.sectionentsize	8
	.align		4
        /*0000*/ 	.word	0x00000000
	.align		4
        /*0004*/ 	.word	0xffffffff
	.align		4
        /*0008*/ 	.word	0x00000000
	.align		4
        /*000c*/ 	.word	0xfffffffe
	.align		4
        /*0010*/ 	.word	0x00000000
	.align		4
        /*0014*/ 	.word	0xfffffffd
	.align		4
        /*0018*/ 	.word	0x00000000
	.align		4
        /*001c*/ 	.word	0xfffffffc


//--------------------- .nv.constant4             --------------------------
	.section	.nv.constant4,"a",@progbits
	.align	8
	.align		8
.nv.constant4:
        /*0000*/ 	.dword	_ZN34_INTERNAL_34dece8b_4_k_cu_822134444cuda3std3__45__cpo5beginE
	.align		8
        /*0008*/ 	.dword	_ZN34_INTERNAL_34dece8b_4_k_cu_822134444cuda3std3__45__cpo3endE
	.align		8
        /*0010*/ 	.dword	_ZN34_INTERNAL_34dece8b_4_k_cu_822134444cuda3std3__45__cpo6cbeginE
	.align		8
        /*0018*/ 	.dword	_ZN34_INTERNAL_34dece8b_4_k_cu_822134444cuda3std3__45__cpo4cendE
	.align		8
        /*0020*/ 	.dword	_ZN34_INTERNAL_34dece8b_4_k_cu_822134444cuda3std3__45__cpo6rbeginE
	.align		8
        /*0028*/ 	.dword	_ZN34_INTERNAL_34dece8b_4_k_cu_822134444cuda3std3__45__cpo4rendE
	.align		8
        /*0030*/ 	.dword	_ZN34_INTERNAL_34dece8b_4_k_cu_822134444cuda3std3__45__cpo7crbeginE
	.align		8
        /*0038*/ 	.dword	_ZN34_INTERNAL_34dece8b_4_k_cu_822134444cuda3std3__45__cpo5crendE
	.align		8
        /*0040*/ 	.dword	_ZN34_INTERNAL_34dece8b_4_k_cu_822134444cuda3std3__436_GLOBAL__N__34dece8b_4_k_cu_822134446ignoreE
	.align		8
        /*0048*/ 	.dword	_ZN34_INTERNAL_34dece8b_4_k_cu_822134444cuda3std3__419piecewise_constructE
	.align		8
        /*0050*/ 	.dword	_ZN34_INTERNAL_34dece8b_4_k_cu_822134444cuda3std3__48in_placeE
	.align		8
        /*0058*/ 	.dword	_ZN34_INTERNAL_34dece8b_4_k_cu_822134444cuda3std3__420unreachable_sentinelE
	.align		8
        /*0060*/ 	.dword	_ZN34_INTERNAL_34dece8b_4_k_cu_822134444cuda3std3__47nulloptE
	.align		8
        /*0068*/ 	.dword	_ZN34_INTERNAL_34dece8b_4_k_cu_822134444cuda3std3__48unexpectE
	.align		8
        /*0070*/ 	.dword	_ZN34_INTERNAL_34dece8b_4_k_cu_822134444cuda3std6ranges3__45__cpo4swapE
	.align		8
        /*0078*/ 	.dword	_ZN34_INTERNAL_34dece8b_4_k_cu_822134444cuda3std6ranges3__45__cpo9iter_moveE
	.align		8
        /*0080*/ 	.dword	_ZN34_INTERNAL_34dece8b_4_k_cu_822134444cuda3std6ranges3__45__cpo5beginE
	.align		8
        /*0088*/ 	.dword	_ZN34_INTERNAL_34dece8b_4_k_cu_822134444cuda3std6ranges3__45__cpo3endE
	.align		8
        /*0090*/ 	.dword	_ZN34_INTERNAL_34dece8b_4_k_cu_822134444cuda3std6ranges3__45__cpo6cbeginE
	.align		8
        /*0098*/ 	.dword	_ZN34_INTERNAL_34dece8b_4_k_cu_822134444cuda3std6ranges3__45__cpo4cendE
	.align		8
        /*00a0*/ 	.dword	_ZN34_INTERNAL_34dece8b_4_k_cu_822134444cuda3std6ranges3__45__cpo7advanceE
	.align		8
        /*00a8*/ 	.dword	_ZN34_INTERNAL_34dece8b_4_k_cu_822134444cuda3std6ranges3__45__cpo9iter_swapE
	.align		8
        /*00b0*/ 	.dword	_ZN34_INTERNAL_34dece8b_4_k_cu_822134444cuda3std6ranges3__45__cpo4nextE
	.align		8
        /*00b8*/ 	.dword	_ZN34_INTERNAL_34dece8b_4_k_cu_822134444cuda3std6ranges3__45__cpo4prevE
	.align		8
        /*00c0*/ 	.dword	_ZN34_INTERNAL_34dece8b_4_k_cu_822134444cuda3std6ranges3__45__cpo4dataE
	.align		8
        /*00c8*/ 	.dword	_ZN34_INTERNAL_34dece8b_4_k_cu_822134444cuda3std6ranges3__45__cpo5cdataE
	.align		8
        /*00d0*/ 	.dword	_ZN34_INTERNAL_34dece8b_4_k_cu_822134444cuda3std6ranges3__45__cpo4sizeE
	.align		8
        /*00d8*/ 	.dword	_ZN34_INTERNAL_34dece8b_4_k_cu_822134444cuda3std6ranges3__45__cpo5ssizeE
	.align		8
        /*00e0*/ 	.dword	_ZN34_INTERNAL_34dece8b_4_k_cu_822134444cuda3std6ranges3__45__cpo8distanceE
	.align		8
        /*00e8*/ 	.dword	_ZN34_INTERNAL_34dece8b_4_k_cu_822134446thrust24THRUST_300001_SM_1000_NS8cuda_cub3parE
	.align		8
        /*00f0*/ 	.dword	_ZN34_INTERNAL_34dece8b_4_k_cu_822134446thrust24THRUST_300001_SM_1000_NS8cuda_cub10par_nosyncE
	.align		8
        /*00f8*/ 	.dword	_ZN34_INTERNAL_34dece8b_4_k_cu_822134446thrust24THRUST_300001_SM_1000_NS6system6detail10sequential3seqE
	.align		8
        /*0100*/ 	.dword	_ZN34_INTERNAL_34dece8b_4_k_cu_822134446thrust24THRUST_300001_SM_1000_NS6system3cpp3parE
	.align		8
        /*0108*/ 	.dword	_ZN34_INTERNAL_34dece8b_4_k_cu_822134446thrust24THRUST_300001_SM_1000_NS12placeholders2_1E
	.align		8
        /*0110*/ 	.dword	_ZN34_INTERNAL_34dece8b_4_k_cu_822134446thrust24THRUST_300001_SM_1000_NS12placeholders2_2E
	.align		8
        /*0118*/ 	.dword	_ZN34_INTERNAL_34dece8b_4_k_cu_822134446thrust24THRUST_300001_SM_1000_NS12placeholders2_3E
	.align		8
        /*0120*/ 	.dword	_ZN34_INTERNAL_34dece8b_4_k_cu_822134446thrust24THRUST_300001_SM_1000_NS12placeholders2_4E
	.align		8
        /*0128*/ 	.dword	_ZN34_INTERNAL_34dece8b_4_k_cu_822134446thrust24THRUST_300001_SM_1000_NS12placeholders2_5E
	.align		8
        /*0130*/ 	.dword	_ZN34_INTERNAL_34dece8b_4_k_cu_822134446thrust24THRUST_300001_SM_1000_NS12placeholders2_6E
	.align		8
        /*0138*/ 	.dword	_ZN34_INTERNAL_34dece8b_4_k_cu_822134446thrust24THRUST_300001_SM_1000_NS12placeholders2_7E
	.align		8
        /*0140*/ 	.dword	_ZN34_INTERNAL_34dece8b_4_k_cu_822134446thrust24THRUST_300001_SM_1000_NS12placeholders2_8E
	.align		8
        /*0148*/ 	.dword	_ZN34_INTERNAL_34dece8b_4_k_cu_822134446thrust24THRUST_300001_SM_1000_NS12placeholders2_9E
	.align		8
        /*0150*/ 	.dword	_ZN34_INTERNAL_34dece8b_4_k_cu_822134446thrust24THRUST_300001_SM_1000_NS12placeholders3_10E
	.align		8
        /*0158*/ 	.dword	_ZN34_INTERNAL_34dece8b_4_k_cu_822134446thrust24THRUST_300001_SM_1000_NS3seqE
	.align		8
        /*0160*/ 	.dword	_ZN34_INTERNAL_34dece8b_4_k_cu_822134446thrust24THRUST_300001_SM_1000_NS6deviceE


//--------------------- .text._ZN3cub18CUB_300001_SM_10006detail11EmptyKernelIvEEvv --------------------------
	.section	.text._ZN3cub18CUB_300001_SM_10006detail11EmptyKernelIvEEvv,"ax",@progbits
	.align	128
        .global         _ZN3cub18CUB_300001_SM_10006detail11EmptyKernelIvEEvv
        .type           _ZN3cub18CUB_300001_SM_10006detail11EmptyKernelIvEEvv,@function
        .size           _ZN3cub18CUB_300001_SM_10006detail11EmptyKernelIvEEvv,(.L_x_89 - _ZN3cub18CUB_300001_SM_10006detail11EmptyKernelIvEEvv)
        .other          _ZN3cub18CUB_300001_SM_10006detail11EmptyKernelIvEEvv,@"STO_CUDA_ENTRY STV_DEFAULT"
_ZN3cub18CUB_300001_SM_10006detail11EmptyKernelIvEEvv:
.text._ZN3cub18CUB_300001_SM_10006detail11EmptyKernelIvEEvv:
[----:B------:R-:W-:Y:S01]  /*0000*/  LDC R1, c[0x0][0x37c] ;  /* 0x0000df00ff017b82 */ /* 0x000fe20000000800 */
[----:B------:R-:W-:Y:S05]  /*0010*/  EXIT ;  /* 0x000000000000794d */ /* 0x000fea0003800000 */
.L_x_0:
[----:B------:R-:W-:-:S00]  /*0020*/  BRA `(.L_x_0) ;  /* 0xfffffffc00fc7947 */ /* 0x000fc0000383ffff */
[----:B------:R-:W-:-:S00]  /*0030*/  NOP ;  /* 0x0000000000007918 */ /* 0x000fc00000000000 */
        /* <DEDUP_REMOVED lines=12> */
.L_x_89:


//--------------------- .text._Z25h2o_cache_eviction_kernelPKfS0_PKiPiiifi --------------------------
	.section	.text._Z25h2o_cache_eviction_kernelPKfS0_PKiPiiifi,"ax",@progbits
	.align	128
        .global         _Z25h2o_cache_eviction_kernelPKfS0_PKiPiiifi
        .type           _Z25h2o_cache_eviction_kernelPKfS0_PKiPiiifi,@function
        .size           _Z25h2o_cache_eviction_kernelPKfS0_PKiPiiifi,(.L_x_87 - _Z25h2o_cache_eviction_kernelPKfS0_PKiPiiifi)
        .other          _Z25h2o_cache_eviction_kernelPKfS0_PKiPiiifi,@"STO_CUDA_ENTRY STV_DEFAULT"
_Z25h2o_cache_eviction_kernelPKfS0_PKiPiiifi:
.text._Z25h2o_cache_eviction_kernelPKfS0_PKiPiiifi:
[----:B------:R-:W-:Y:S08]  /*0000*/  LDC R1, c[0x0][0x37c] ;  /* 0x0000df00ff017b82 */ /* 0x000ff00000000800 */
[----:B------:R-:W0:Y:S01]  /*0010*/  LDC R5, c[0x0][0x3a4] ;  /* 0x0000e900ff057b82 */ /* 0x000e220000000800 */
[----:B------:R-:W1:Y:S07]  /*0020*/  S2R R7, SR_TID.X ;  /* 0x0000000000077919 */ /* 0x000e6e0000002100 */
[----:B------:R-:W1:Y:S08]  /*0030*/  S2UR UR4, SR_CTAID.X ;  /* 0x00000000000479c3 */ /* 0x000e700000002500 */
[----:B------:R-:W1:Y:S01]  /*0040*/  LDC R0, c[0x0][0x360] ;  /* 0x0000d800ff007b82 */ /* 0x000e620000000800 */
[----:B0-----:R-:W-:-:S04]  /*0050*/  IABS R9, R5 ;  /* 0x0000000500097213 */ /* 0x001fc80000000000 */
[----:B------:R-:W0:Y:S01]  /*0060*/  I2F.RP R4, R9 ;  /* 0x0000000900047306 */ /* 0x000e220000209400 */
[----:B-1----:R-:W-:Y:S01]  /*0070*/  IMAD R0, R0, UR4, R7 ;  /* 0x0000000400007c24 */ /* 0x002fe2000f8e0207 */
[----:B------:R-:W1:Y:S06]  /*0080*/  LDCU UR4, c[0x0][0x3a0] ;  /* 0x00007400ff0477ac */ /* 0x000e6c0008000800 */
[----:B0-----:R-:W0:Y:S02]  /*0090*/  MUFU.RCP R4, R4 ;  /* 0x0000000400047308 */ /* 0x001e240000001000 */
[----:B0-----:R-:W-:-:S06]  /*00a0*/  VIADD R2, R4, 0xffffffe ;  /* 0x0ffffffe04027836 */ /* 0x001fcc0000000000 */
[----:B------:R0:W2:Y:S02]  /*00b0*/  F2I.FTZ.U32.TRUNC.NTZ R3, R2 ;  /* 0x0000000200037305 */ /* 0x0000a4000021f000 */
[----:B0-----:R-:W-:Y:S02]  /*00c0*/  HFMA2 R2, -RZ, RZ, 0, 0 ;  /* 0x00000000ff027431 */ /* 0x001fe400000001ff */
[----:B--2---:R-:W-:-:S04]  /*00d0*/  IMAD.MOV R6, RZ, RZ, -R3 ;  /* 0x000000ffff067224 */ /* 0x004fc800078e0a03 */
[----:B------:R-:W-:Y:S01]  /*00e0*/  IMAD R7, R6, R9, RZ ;  /* 0x0000000906077224 */ /* 0x000fe200078e02ff */
[----:B------:R-:W-:Y:S02]  /*00f0*/  IABS R6, R0 ;  /* 0x0000000000067213 */ /* 0x000fe40000000000 */
[----:B------:R-:W-:Y:S01]  /*0100*/  LOP3.LUT R0, R0, R5, RZ, 0x3c, !PT ;  /* 0x0000000500007212 */ /* 0x000fe200078e3cff */
[----:B------:R-:W-:-:S03]  /*0110*/  IMAD.HI.U32 R3, R3, R7, R2 ;  /* 0x0000000703037227 */ /* 0x000fc600078e0002 */
[----:B------:R-:W-:-:S03]  /*0120*/  ISETP.GE.AND P1, PT, R0, RZ, PT ;  /* 0x000000ff0000720c */ /* 0x000fc60003f26270 */
[----:B------:R-:W-:-:S04]  /*0130*/  IMAD.HI.U32 R4, R3, R6, RZ ;  /* 0x0000000603047227 */ /* 0x000fc800078e00ff */
[----:B------:R-:W-:-:S04]  /*0140*/  IMAD.MOV R3, RZ, RZ, -R4 ;  /* 0x000000ffff037224 */ /* 0x000fc800078e0a04 */
[----:B------:R-:W-:-:S05]  /*0150*/  IMAD R2, R9, R3, R6 ;  /* 0x0000000309027224 */ /* 0x000fca00078e0206 */
[----:B------:R-:W-:-:S13]  /*0160*/  ISETP.GT.U32.AND P2, PT, R9, R2, PT ;  /* 0x000000020900720c */ /* 0x000fda0003f44070 */
[----:B------:R-:W-:Y:S01]  /*0170*/  @!P2 IMAD.IADD R2, R2, 0x1, -R9 ;  /* 0x000000010202a824 */ /* 0x000fe200078e0a09 */
[----:B------:R-:W-:Y:S02]  /*0180*/  @!P2 IADD3 R4, PT, PT, R4, 0x1, RZ ;  /* 0x000000010404a810 */ /* 0x000fe40007ffe0ff */
[----:B------:R-:W-:Y:S02]  /*0190*/  ISETP.NE.AND P2, PT, R5, RZ, PT ;  /* 0x000000ff0500720c */ /* 0x000fe40003f45270 */
[----:B------:R-:W-:-:S13]  /*01a0*/  ISETP.GE.U32.AND P0, PT, R2, R9, PT ;  /* 0x000000090200720c */ /* 0x000fda0003f06070 */
[----:B------:R-:W-:-:S04]  /*01b0*/  @P0 VIADD R4, R4, 0x1 ;  /* 0x0000000104040836 */ /* 0x000fc80000000000 */
[----:B------:R-:W-:Y:S01]  /*01c0*/  @!P1 IMAD.MOV R4, RZ, RZ, -R4 ;  /* 0x000000ffff049224 */ /* 0x000fe200078e0a04 */
[----:B------:R-:W-:-:S04]  /*01d0*/  @!P2 LOP3.LUT R4, RZ, R5, RZ, 0x33, !PT ;  /* 0x00000005ff04a212 */ /* 0x000fc800078e33ff */
[----:B-1----:R-:W-:-:S13]  /*01e0*/  ISETP.GE.AND P0, PT, R4, UR4, PT ;  /* 0x0000000404007c0c */ /* 0x002fda000bf06270 */
[----:B------:R-:W-:Y:S05]  /*01f0*/  @P0 EXIT ;  /* 0x000000000000094d */ /* 0x000fea0003800000 */
[----:B------:R-:W-:Y:S01]  /*0200*/  ISETP.GE.AND P0, PT, R5, 0x1, PT ;  /* 0x000000010500780c */ /* 0x000fe20003f06270 */
[----:B------:R-:W0:Y:S01]  /*0210*/  LDCU.64 UR6, c[0x0][0x358] ;  /* 0x00006b00ff0677ac */ /* 0x000e220008000a00 */
[----:B------:R-:W-:-:S11]  /*0220*/  MOV R7, RZ ;  /* 0x000000ff00077202 */ /* 0x000fd60000000f00 */
[----:B------:R-:W-:Y:S05]  /*0230*/  @!P0 BRA `(.L_x_1) ;  /* 0x0000000400a88947 */ /* 0x000fea0003800000 */
[C---:B------:R-:W-:Y:S01]  /*0240*/  ISETP.GE.U32.AND P0, PT, R5.reuse, 0x10, PT ;  /* 0x000000100500780c */ /* 0x040fe20003f06070 */
[----:B------:R-:W-:Y:S01]  /*0250*/  IMAD R0, R4, R5, RZ ;  /* 0x0000000504007224 */ /* 0x000fe200078e02ff */
[----:B------:R-:W-:Y:S01]  /*0260*/  LOP3.LUT R23, R5, 0xf, RZ, 0xc0, !PT ;  /* 0x0000000f05177812 */ /* 0x000fe200078ec0ff */
[----:B------:R-:W-:Y:S02]  /*0270*/  IMAD.MOV.U32 R7, RZ, RZ, RZ ;  /* 0x000000ffff077224 */ /* 0x000fe400078e00ff */
[----:B------:R-:W-:Y:S01]  /*0280*/  IMAD.MOV.U32 R9, RZ, RZ, RZ ;  /* 0x000000ffff097224 */ /* 0x000fe200078e00ff */
[----:B------:R-:W-:-:S07]  /*0290*/  ISETP.NE.AND P1, PT, R23, RZ, PT ;  /* 0x000000ff1700720c */ /* 0x000fce0003f25270 */
[----:B------:R-:W-:Y:S06]  /*02a0*/  @!P0 BRA `(.L_x_2) ;  /* 0x0000000000b88947 */ /* 0x000fec0003800000 */
[----:B------:R-:W1:Y:S01]  /*02b0*/  LDCU.64 UR4, c[0x0][0x380] ;  /* 0x00007000ff0477ac */ /* 0x000e620008000a00 */
[----:B------:R-:W-:Y:S01]  /*02c0*/  LOP3.LUT R9, R5, 0x7ffffff0, RZ, 0xc0, !PT ;  /* 0x7ffffff005097812 */ /* 0x000fe200078ec0ff */
[----:B------:R-:W-:Y:S01]  /*02d0*/  IMAD.MOV.U32 R6, RZ, RZ, R0 ;  /* 0x000000ffff067224 */ /* 0x000fe200078e0000 */
[----:B------:R-:W-:-:S03]  /*02e0*/  MOV R7, RZ ;  /* 0x000000ff00077202 */ /* 0x000fc60000000f00 */
[----:B------:R-:W-:Y:S01]  /*02f0*/  IMAD.MOV R25, RZ, RZ, -R9 ;  /* 0x000000ffff197224 */ /* 0x000fe200078e0a09 */
[----:B-1----:R-:W-:-:S04]  /*0300*/  UIADD3 UR4, UP0, UPT, UR4, 0x20, URZ ;  /* 0x0000002004047890 */ /* 0x002fc8000ff1e0ff */
[----:B------:R-:W-:-:S12]  /*0310*/  UIADD3.X UR5, UPT, UPT, URZ, UR5, URZ, UP0, !UPT ;  /* 0x00000005ff057290 */ /* 0x000fd800087fe4ff */
.L_x_3:
[----:B------:R-:W-:Y:S01]  /*0320*/  MOV R2, UR4 ;  /* 0x0000000400027c02 */ /* 0x000fe20008000f00 */
[----:B------:R-:W-:-:S04]  /*0330*/  IMAD.U32 R3, RZ, RZ, UR5 ;  /* 0x00000005ff037e24 */ /* 0x000fc8000f8e00ff */
[----:B------:R-:W-:-:S05]  /*0340*/  IMAD.WIDE R2, R6, 0x4, R2 ;  /* 0x0000000406027825 */ /* 0x000fca00078e0202 */
[----:B0-----:R-:W2:Y:S04]  /*0350*/  LDG.E R22, desc[UR6][R2.64+-0x20] ;  /* 0xffffe00602167981 */ /* 0x001ea8000c1e1900 */
[----:B------:R-:W3:Y:S04]  /*0360*/  LDG.E R21, desc[UR6][R2.64+-0x1c] ;  /* 0xffffe40602157981 */ /* 0x000ee8000c1e1900 */
[----:B------:R-:W4:Y:S04]  /*0370*/  LDG.E R24, desc[UR6][R2.64+-0x18] ;  /* 0xffffe80602187981 */ /* 0x000f28000c1e1900 */
[----:B------:R-:W5:Y:S04]  /*0380*/  LDG.E R26, desc[UR6][R2.64+-0x14] ;  /* 0xffffec06021a7981 */ /* 0x000f68000c1e1900 */
        /* <DEDUP_REMOVED lines=11> */
[----:B------:R-:W5:Y:S01]  /*0440*/  LDG.E R20, desc[UR6][R2.64+0x1c] ;  /* 0x00001c0602147981 */ /* 0x000f62000c1e1900 */
[----:B------:R-:W-:Y:S01]  /*0450*/  VIADD R25, R25, 0x10 ;  /* 0x0000001019197836 */ /* 0x000fe20000000000 */
[----:B------:R-:W-:-:S04]  /*0460*/  IADD3 R6, PT, PT, R6, 0x10, RZ ;  /* 0x0000001006067810 */ /* 0x000fc80007ffe0ff */
[----:B------:R-:W-:Y:S01]  /*0470*/  ISETP.NE.AND P0, PT, R25, RZ, PT ;  /* 0x000000ff1900720c */ /* 0x000fe20003f05270 */
[----:B--2---:R-:W-:-:S04]  /*0480*/  FADD R22, |R22|, R7 ;  /* 0x0000000716167221 */ /* 0x004fc80000000200 */
[----:B---3--:R-:W-:-:S04]  /*0490*/  FADD R21, R22, |R21| ;  /* 0x4000001516157221 */ /* 0x008fc80000000000 */
[----:B----4-:R-:W-:-:S04]  /*04a0*/  FADD R21, R21, |R24| ;  /* 0x4000001815157221 */ /* 0x010fc80000000000 */
[----:B-----5:R-:W-:-:S04]  /*04b0*/  FADD R26, R21, |R26| ;  /* 0x4000001a151a7221 */ /* 0x020fc80000000000 */
[----:B------:R-:W-:-:S04]  /*04c0*/  FADD R19, R26, |R19| ;  /* 0x400000131a137221 */ /* 0x000fc80000000000 */
        /* <DEDUP_REMOVED lines=10> */
[----:B------:R-:W-:Y:S01]  /*0570*/  FADD R7, R11, |R20| ;  /* 0x400000140b077221 */ /* 0x000fe20000000000 */
[----:B------:R-:W-:Y:S06]  /*0580*/  @P0 BRA `(.L_x_3) ;  /* 0xfffffffc00640947 */ /* 0x000fec000383ffff */
.L_x_2:
[----:B------:R-:W-:Y:S05]  /*0590*/  @!P1 BRA `(.L_x_1) ;  /* 0x0000000000d09947 */ /* 0x000fea0003800000 */
[----:B------:R-:W-:Y:S02]  /*05a0*/  ISETP.GE.U32.AND P0, PT, R23, 0x8, PT ;  /* 0x000000081700780c */ /* 0x000fe40003f06070 */
[----:B------:R-:W-:-:S04]  /*05b0*/  LOP3.LUT R8, R5, 0x7, RZ, 0xc0, !PT ;  /* 0x0000000705087812 */ /* 0x000fc800078ec0ff */
[----:B------:R-:W-:-:S07]  /*05c0*/  ISETP.NE.AND P1, PT, R8, RZ, PT ;  /* 0x000000ff0800720c */ /* 0x000fce0003f25270 */
[----:B------:R-:W-:Y:S06]  /*05d0*/  @!P0 BRA `(.L_x_4) ;  /* 0x0000000000508947 */ /* 0x000fec0003800000 */
[----:B------:R-:W1:Y:S01]  /*05e0*/  LDC.64 R2, c[0x0][0x380] ;  /* 0x0000e000ff027b82 */ /* 0x000e620000000a00 */
[----:B------:R-:W-:-:S04]  /*05f0*/  IMAD.IADD R11, R0, 0x1, R9 ;  /* 0x00000001000b7824 */ /* 0x000fc800078e0209 */
[----:B-1----:R-:W-:-:S05]  /*0600*/  IMAD.WIDE R2, R11, 0x4, R2 ;  /* 0x000000040b027825 */ /* 0x002fca00078e0202 */
[----:B0-----:R-:W2:Y:S04]  /*0610*/  LDG.E R6, desc[UR6][R2.64] ;  /* 0x0000000602067981 */ /* 0x001ea8000c1e1900 */
[----:B------:R-:W3:Y:S04]  /*0620*/  LDG.E R11, desc[UR6][R2.64+0x4] ;  /* 0x00000406020b7981 */ /* 0x000ee8000c1e1900 */
[----:B------:R-:W4:Y:S04]  /*0630*/  LDG.E R13, desc[UR6][R2.64+0x8] ;  /* 0x00000806020d7981 */ /* 0x000f28000c1e1900 */
[----:B------:R-:W5:Y:S04]  /*0640*/  LDG.E R15, desc[UR6][R2.64+0xc] ;  /* 0x00000c06020f7981 */ /* 0x000f68000c1e1900 */
[----:B------:R-:W5:Y:S04]  /*0650*/  LDG.E R17, desc[UR6][R2.64+0x10] ;  /* 0x0000100602117981 */ /* 0x000f68000c1e1900 */
[----:B------:R-:W5:Y:S04]  /*0660*/  LDG.E R19, desc[UR6][R2.64+0x14] ;  /* 0x0000140602137981 */ /* 0x000f68000c1e1900 */
[----:B------:R-:W5:Y:S04]  /*0670*/  LDG.E R21, desc[UR6][R2.64+0x18] ;  /* 0x0000180602157981 */ /* 0x000f68000c1e1900 */
[----:B------:R-:W5:Y:S01]  /*0680*/  LDG.E R23, desc[UR6][R2.64+0x1c] ;  /* 0x00001c0602177981 */ /* 0x000f62000c1e1900 */
[----:B------:R-:W-:-:S02]  /*0690*/  VIADD R9, R9, 0x8 ;  /* 0x0000000809097836 */ /* 0x000fc40000000000 */
[----:B--2---:R-:W-:-:S04]  /*06a0*/  FADD R6, R7, |R6| ;  /* 0x4000000607067221 */ /* 0x004fc80000000000 */
[----:B---3--:R-:W-:-:S04]  /*06b0*/  FADD R6, R6, |R11| ;  /* 0x4000000b06067221 */ /* 0x008fc80000000000 */
[----:B----4-:R-:W-:-:S04]  /*06c0*/  FADD R6, R6, |R13| ;  /* 0x4000000d06067221 */ /* 0x010fc80000000000 */
[----:B-----5:R-:W-:-:S04]  /*06d0*/  FADD R6, R6, |R15| ;  /* 0x4000000f06067221 */ /* 0x020fc80000000000 */
[----:B------:R-:W-:-:S04]  /*06e0*/  FADD R6, R6, |R17| ;  /* 0x4000001106067221 */ /* 0x000fc80000000000 */
[----:B------:R-:W-:-:S04]  /*06f0*/  FADD R6, R6, |R19| ;  /* 0x4000001306067221 */ /* 0x000fc80000000000 */
[----:B------:R-:W-:-:S04]  /*0700*/  FADD R6, R6, |R21| ;  /* 0x4000001506067221 */ /* 0x000fc80000000000 */
[----:B------:R-:W-:-:S07]  /*0710*/  FADD R7, R6, |R23| ;  /* 0x4000001706077221 */ /* 0x000fce0000000000 */
.L_x_4:
[----:B------:R-:W-:Y:S05]  /*0720*/  @!P1 BRA `(.L_x_1) ;  /* 0x00000000006c9947 */ /* 0x000fea0003800000 */
[----:B------:R-:W-:Y:S02]  /*0730*/  ISETP.GE.U32.AND P0, PT, R8, 0x4, PT ;  /* 0x000000040800780c */ /* 0x000fe40003f06070 */
[----:B------:R-:W-:-:S04]  /*0740*/  LOP3.LUT R6, R5, 0x3, RZ, 0xc0, !PT ;  /* 0x0000000305067812 */ /* 0x000fc800078ec0ff */
[----:B------:R-:W-:-:S07]  /*0750*/  ISETP.NE.AND P1, PT, R6, RZ, PT ;  /* 0x000000ff0600720c */ /* 0x000fce0003f25270 */
[----:B------:R-:W-:Y:S06]  /*0760*/  @!P0 BRA `(.L_x_5) ;  /* 0x0000000000308947 */ /* 0x000fec0003800000 */
[----:B------:R-:W1:Y:S01]  /*0770*/  LDC.64 R2, c[0x0][0x380] ;  /* 0x0000e000ff027b82 */ /* 0x000e620000000a00 */
[----:B------:R-:W-:-:S05]  /*0780*/  IADD3 R11, PT, PT, R0, R9, RZ ;  /* 0x00000009000b7210 */ /* 0x000fca0007ffe0ff */
[----:B-1----:R-:W-:-:S05]  /*0790*/  IMAD.WIDE R2, R11, 0x4, R2 ;  /* 0x000000040b027825 */ /* 0x002fca00078e0202 */
[----:B0-----:R-:W2:Y:S04]  /*07a0*/  LDG.E R8, desc[UR6][R2.64] ;  /* 0x0000000602087981 */ /* 0x001ea8000c1e1900 */
[----:B------:R-:W3:Y:S04]  /*07b0*/  LDG.E R11, desc[UR6][R2.64+0x4] ;  /* 0x00000406020b7981 */ /* 0x000ee8000c1e1900 */
[----:B------:R-:W4:Y:S04]  /*07c0*/  LDG.E R13, desc[UR6][R2.64+0x8] ;  /* 0x00000806020d7981 */ /* 0x000f28000c1e1900 */
[----:B------:R-:W5:Y:S01]  /*07d0*/  LDG.E R15, desc[UR6][R2.64+0xc] ;  /* 0x00000c06020f7981 */ /* 0x000f62000c1e1900 */
[----:B------:R-:W-:-:S02]  /*07e0*/  VIADD R9, R9, 0x4 ;  /* 0x0000000409097836 */ /* 0x000fc40000000000 */
[----:B--2---:R-:W-:-:S04]  /*07f0*/  FADD R8, R7, |R8| ;  /* 0x4000000807087221 */ /* 0x004fc80000000000 */
[----:B---3--:R-:W-:-:S04]  /*0800*/  FADD R8, R8, |R11| ;  /* 0x4000000b08087221 */ /* 0x008fc80000000000 */
[----:B----4-:R-:W-:-:S04]  /*0810*/  FADD R8, R8, |R13| ;  /* 0x4000000d08087221 */ /* 0x010fc80000000000 */
[----:B-----5:R-:W-:-:S07]  /*0820*/  FADD R7, R8, |R15| ;  /* 0x4000000f08077221 */ /* 0x020fce0000000000 */
.L_x_5:
[----:B------:R-:W-:Y:S05]  /*0830*/  @!P1 BRA `(.L_x_1) ;  /* 0x0000000000289947 */ /* 0x000fea0003800000 */
[----:B------:R-:W1:Y:S01]  /*0840*/  LDC.64 R10, c[0x0][0x380] ;  /* 0x0000e000ff0a7b82 */ /* 0x000e620000000a00 */
[----:B------:R-:W-:Y:S01]  /*0850*/  IMAD.IADD R9, R0, 0x1, R9 ;  /* 0x0000000100097824 */ /* 0x000fe200078e0209 */
[----:B------:R-:W-:-:S07]  /*0860*/  IADD3 R6, PT, PT, -R6, RZ, RZ ;  /* 0x000000ff06067210 */ /* 0x000fce0007ffe1ff */
.L_x_6:
[----:B-1----:R-:W-:-:S06]  /*0870*/  IMAD.WIDE R2, R9, 0x4, R10 ;  /* 0x0000000409027825 */ /* 0x002fcc00078e020a */
[----:B0-----:R-:W2:Y:S01]  /*0880*/  LDG.E R2, desc[UR6][R2.64] ;  /* 0x0000000602027981 */ /* 0x001ea2000c1e1900 */
[----:B------:R-:W-:Y:S02]  /*0890*/  VIADD R6, R6, 0x1 ;  /* 0x0000000106067836 */ /* 0x000fe40000000000 */
[----:B------:R-:W-:-:S03]  /*08a0*/  VIADD R9, R9, 0x1 ;  /* 0x0000000109097836 */ /* 0x000fc60000000000 */
[----:B------:R-:W-:Y:S01]  /*08b0*/  ISETP.NE.AND P0, PT, R6, RZ, PT ;  /* 0x000000ff0600720c */ /* 0x000fe20003f05270 */
[----:B--2---:R-:W-:-:S12]  /*08c0*/  FADD R7, |R2|, R7 ;  /* 0x0000000702077221 */ /* 0x004fd80000000200 */
[----:B------:R-:W-:Y:S05]  /*08d0*/  @P0 BRA `(.L_x_6) ;  /* 0xfffffffc00e40947 */ /* 0x000fea000383ffff */
.L_x_1:
[----:B------:R-:W-:Y:S01]  /*08e0*/  I2FP.F32.S32 R6, R5 ;  /* 0x0000000500067245 */ /* 0x000fe20000201400 */
[----:B------:R-:W-:Y:S03]  /*08f0*/  BSSY.RECONVERGENT B0, `(.L_x_7) ;  /* 0x000000c000007945 */ /* 0x000fe60003800200 */
[----:B------:R-:W1:Y:S08]  /*0900*/  MUFU.RCP R3, R6 ;  /* 0x0000000600037308 */ /* 0x000e700000001000 */
[----:B------:R-:W2:Y:S01]  /*0910*/  FCHK P0, R7, R6 ;  /* 0x0000000607007302 */ /* 0x000ea20000000000 */
[----:B-1----:R-:W-:-:S04]  /*0920*/  FFMA R0, -R6, R3, 1 ;  /* 0x3f80000006007423 */ /* 0x002fc80000000103 */
[----:B------:R-:W-:-:S04]  /*0930*/  FFMA R0, R3, R0, R3 ;  /* 0x0000000003007223 */ /* 0x000fc80000000003 */
[----:B------:R-:W-:-:S04]  /*0940*/  FFMA R3, R0, R7, RZ ;  /* 0x0000000700037223 */ /* 0x000fc800000000ff */
[----:B------:R-:W-:-:S04]  /*0950*/  FFMA R2, -R6, R3, R7 ;  /* 0x0000000306027223 */ /* 0x000fc80000000107 */
[----:B------:R-:W-:Y:S01]  /*0960*/  FFMA R0, R0, R2, R3 ;  /* 0x0000000200007223 */ /* 0x000fe20000000003 */
[----:B--2---:R-:W-:Y:S06]  /*0970*/  @!P0 BRA `(.L_x_8) ;  /* 0x00000000000c8947 */ /* 0x004fec0003800000 */
[----:B------:R-:W-:Y:S02]  /*0980*/  MOV R3, R7 ;  /* 0x0000000700037202 */ /* 0x000fe40000000f00 */
[----:B------:R-:W-:-:S07]  /*0990*/  MOV R2, 0x9b0 ;  /* 0x000009b000027802 */ /* 0x000fce0000000f00 */
[----:B0-----:R-:W-:Y:S05]  /*09a0*/  CALL.REL.NOINC `($__internal_0_$__cuda_sm3x_div_rn_noftz_f32_slowpath) ;  /* 0x0000000000407944 */ /* 0x001fea0003c00000 */
.L_x_8:
[----:B0-----:R-:W-:Y:S05]  /*09b0*/  BSYNC.RECONVERGENT B0 ;  /* 0x0000000000007941 */ /* 0x001fea0003800200 */
.L_x_7:
[----:B------:R-:W0:Y:S01]  /*09c0*/  LDC.64 R2, c[0x0][0x390] ;  /* 0x0000e400ff027b82 */ /* 0x000e220000000a00 */
[----:B------:R-:W1:Y:S01]  /*09d0*/  LDCU.64 UR4, c[0x0][0x3a8] ;  /* 0x00007500ff0477ac */ /* 0x000e620008000a00 */
[----:B0-----:R-:W-:-:S06]  /*09e0*/  IMAD.WIDE R2, R4, 0x4, R2 ;  /* 0x0000000404027825 */ /* 0x001fcc00078e0202 */
[----:B------:R-:W1:Y:S02]  /*09f0*/  LDG.E R2, desc[UR6][R2.64] ;  /* 0x0000000602027981 */ /* 0x000e64000c1e1900 */
[----:B-1----:R-:W-:-:S04]  /*0a00*/  ISETP.GT.AND P0, PT, R2, UR5, PT ;  /* 0x0000000502007c0c */ /* 0x002fc8000bf04270 */
[----:B------:R-:W-:-:S13]  /*0a10*/  FSETP.GEU.AND P0, PT, R0, UR4, !P0 ;  /* 0x0000000400007c0b */ /* 0x000fda000c70e000 */
[----:B------:R-:W0:Y:S01]  /*0a20*/  @!P0 LDC.64 R6, c[0x0][0x398] ;  /* 0x0000e600ff068b82 */ /* 0x000e220000000a00 */
[----:B------:R-:W-:Y:S02]  /*0a30*/  @!P0 IMAD.MOV.U32 R5, RZ, RZ, 0x1 ;  /* 0x00000001ff058424 */ /* 0x000fe400078e00ff */
[----:B0-----:R-:W-:-:S05]  /*0a40*/  @!P0 IMAD.WIDE R6, R4, 0x4, R6 ;  /* 0x0000000404068825 */ /* 0x001fca00078e0206 */
[----:B------:R0:W-:Y:S01]  /*0a50*/  @!P0 STG.E desc[UR6][R6.64], R5 ;  /* 0x0000000506008986 */ /* 0x0001e2000c101906 */
[----:B------:R-:W-:Y:S05]  /*0a60*/  @!P0 EXIT ;  /* 0x000000000000894d */ /* 0x000fea0003800000 */
[----:B------:R-:W1:Y:S02]  /*0a70*/  LDC.64 R2, c[0x0][0x398] ;  /* 0x0000e600ff027b82 */ /* 0x000e640000000a00 */
[----:B-1----:R-:W-:-:S05]  /*0a80*/  IMAD.WIDE R2, R4, 0x4, R2 ;  /* 0x0000000404027825 */ /* 0x002fca00078e0202 */
[----:B------:R-:W-:Y:S01]  /*0a90*/  STG.E desc[UR6][R2.64], RZ ;  /* 0x000000ff02007986 */ /* 0x000fe2000c101906 */
[----:B------:R-:W-:Y:S05]  /*0aa0*/  EXIT ;  /* 0x000000000000794d */ /* 0x000fea0003800000 */
        .weak           $__internal_0_$__cuda_sm3x_div_rn_noftz_f32_slowpath
        .type           $__internal_0_$__cuda_sm3x_div_rn_noftz_f32_slowpath,@function
        .size           $__internal_0_$__cuda_sm3x_div_rn_noftz_f32_slowpath,(.L_x_87 - $__internal_0_$__cuda_sm3x_div_rn_noftz_f32_slowpath)
$__internal_0_$__cuda_sm3x_div_rn_noftz_f32_slowpath:
[----:B------:R-:W-:Y:S01]  /*0ab0*/  SHF.R.U32.HI R5, RZ, 0x17, R6 ;  /* 0x00000017ff057819 */ /* 0x000fe20000011606 */
[----:B------:R-:W-:Y:S01]  /*0ac0*/  BSSY.RECONVERGENT B1, `(.L_x_9) ;  /* 0x0000063000017945 */ /* 0x000fe20003800200 */
[----:B------:R-:W-:Y:S02]  /*0ad0*/  SHF.R.U32.HI R0, RZ, 0x17, R3 ;  /* 0x00000017ff007819 */ /* 0x000fe40000011603 */
[----:B------:R-:W-:Y:S02]  /*0ae0*/  LOP3.LUT R5, R5, 0xff, RZ, 0xc0, !PT ;  /* 0x000000ff05057812 */ /* 0x000fe400078ec0ff */
[----:B------:R-:W-:Y:S02]  /*0af0*/  LOP3.LUT R10, R0, 0xff, RZ, 0xc0, !PT ;  /* 0x000000ff000a7812 */ /* 0x000fe400078ec0ff */
[----:B------:R-:W-:-:S03]  /*0b00*/  IADD3 R8, PT, PT, R5, -0x1, RZ ;  /* 0xffffffff05087810 */ /* 0x000fc60007ffe0ff */
[----:B------:R-:W-:Y:S01]  /*0b10*/  VIADD R9, R10, 0xffffffff ;  /* 0xffffffff0a097836 */ /* 0x000fe20000000000 */
[----:B------:R-:W-:-:S04]  /*0b20*/  ISETP.GT.U32.AND P0, PT, R8, 0xfd, PT ;  /* 0x000000fd0800780c */ /* 0x000fc80003f04070 */
[----:B------:R-:W-:-:S13]  /*0b30*/  ISETP.GT.U32.OR P0, PT, R9, 0xfd, P0 ;  /* 0x000000fd0900780c */ /* 0x000fda0000704470 */
[----:B------:R-:W-:Y:S01]  /*0b40*/  @!P0 MOV R7, RZ ;  /* 0x000000ff00078202 */ /* 0x000fe20000000f00 */
[----:B------:R-:W-:Y:S06]  /*0b50*/  @!P0 BRA `(.L_x_10) ;  /* 0x0000000000608947 */ /* 0x000fec0003800000 */
[----:B------:R-:W-:Y:S01]  /*0b60*/  FSETP.GTU.FTZ.AND P0, PT, |R3|, +INF , PT ;  /* 0x7f8000000300780b */ /* 0x000fe20003f1c200 */
[----:B------:R-:W-:Y:S01]  /*0b70*/  IMAD.MOV.U32 R0, RZ, RZ, R6 ;  /* 0x000000ffff007224 */ /* 0x000fe200078e0006 */
[----:B------:R-:W-:-:S04]  /*0b80*/  FSETP.GTU.FTZ.AND P1, PT, |R6|, +INF , PT ;  /* 0x7f8000000600780b */ /* 0x000fc80003f3c200 */
[----:B------:R-:W-:-:S13]  /*0b90*/  PLOP3.LUT P0, PT, P0, P1, PT, 0xf8, 0x8f ;  /* 0x00000000008f781c */ /* 0x000fda0000703f70 */
[----:B------:R-:W-:Y:S05]  /*0ba0*/  @P0 BRA `(.L_x_11) ;  /* 0x00000004004c0947 */ /* 0x000fea0003800000 */
[----:B------:R-:W-:-:S13]  /*0bb0*/  LOP3.LUT P0, RZ, R6, 0x7fffffff, R3, 0xc8, !PT ;  /* 0x7fffffff06ff7812 */ /* 0x000fda000780c803 */
[----:B------:R-:W-:Y:S05]  /*0bc0*/  @!P0 BRA `(.L_x_12) ;  /* 0x00000004003c8947 */ /* 0x000fea0003800000 */
[C---:B------:R-:W-:Y:S02]  /*0bd0*/  FSETP.NEU.FTZ.AND P2, PT, |R3|.reuse, +INF , PT ;  /* 0x7f8000000300780b */ /* 0x040fe40003f5d200 */
[----:B------:R-:W-:Y:S02]  /*0be0*/  FSETP.NEU.FTZ.AND P1, PT, |R0|, +INF , PT ;  /* 0x7f8000000000780b */ /* 0x000fe40003f3d200 */
[----:B------:R-:W-:-:S11]  /*0bf0*/  FSETP.NEU.FTZ.AND P0, PT, |R3|, +INF , PT ;  /* 0x7f8000000300780b */ /* 0x000fd60003f1d200 */
[----:B------:R-:W-:Y:S05]  /*0c00*/  @!P1 BRA !P2, `(.L_x_12) ;  /* 0x00000004002c9947 */ /* 0x000fea0005000000 */
[----:B------:R-:W-:-:S04]  /*0c10*/  LOP3.LUT P2, RZ, R3, 0x7fffffff, RZ, 0xc0, !PT ;  /* 0x7fffffff03ff7812 */ /* 0x000fc8000784c0ff */
[----:B------:R-:W-:-:S13]  /*0c20*/  PLOP3.LUT P1, PT, P1, P2, PT, 0x2f, 0xf2 ;  /* 0x0000000000f2781c */ /* 0x000fda0000f24577 */
[----:B------:R-:W-:Y:S05]  /*0c30*/  @P1 BRA `(.L_x_13) ;  /* 0x0000000400181947 */ /* 0x000fea0003800000 */
[----:B------:R-:W-:-:S04]  /*0c40*/  LOP3.LUT P1, RZ, R6, 0x7fffffff, RZ, 0xc0, !PT ;  /* 0x7fffffff06ff7812 */ /* 0x000fc8000782c0ff */
[----:B------:R-:W-:-:S13]  /*0c50*/  PLOP3.LUT P0, PT, P0, P1, PT, 0x2f, 0xf2 ;  /* 0x0000000000f2781c */ /* 0x000fda0000702577 */
[----:B------:R-:W-:Y:S05]  /*0c60*/  @P0 BRA `(.L_x_14) ;  /* 0x0000000400000947 */ /* 0x000fea0003800000 */
[----:B------:R-:W-:Y:S02]  /*0c70*/  ISETP.GE.AND P0, PT, R9, RZ, PT ;  /* 0x000000ff0900720c */ /* 0x000fe40003f06270 */
[----:B------:R-:W-:-:S11]  /*0c80*/  ISETP.GE.AND P1, PT, R8, RZ, PT ;  /* 0x000000ff0800720c */ /* 0x000fd60003f26270 */
[----:B------:R-:W-:Y:S01]  /*0c90*/  @P0 MOV R7, RZ ;  /* 0x000000ff00070202 */ /* 0x000fe20000000f00 */
[----:B------:R-:W-:Y:S02]  /*0ca0*/  @!P0 IMAD.MOV.U32 R7, RZ, RZ, -0x40 ;  /* 0xffffffc0ff078424 */ /* 0x000fe400078e00ff */
[----:B------:R-:W-:Y:S01]  /*0cb0*/  @!P0 FFMA R3, R3, 1.84467440737095516160e+19, RZ ;  /* 0x5f80000003038823 */ /* 0x000fe200000000ff */
[----:B------:R-:W-:Y:S02]  /*0cc0*/  @!P1 FFMA R6, R0, 1.84467440737095516160e+19, RZ ;  /* 0x5f80000000069823 */ /* 0x000fe400000000ff */
[----:B------:R-:W-:-:S07]  /*0cd0*/  @!P1 IADD3 R7, PT, PT, R7, 0x40, RZ ;  /* 0x0000004007079810 */ /* 0x000fce0007ffe0ff */
.L_x_10:
[----:B------:R-:W-:Y:S01]  /*0ce0*/  LEA R9, R5, 0xc0800000, 0x17 ;  /* 0xc080000005097811 */ /* 0x000fe200078eb8ff */
[----:B------:R-:W-:Y:S04]  /*0cf0*/  BSSY.RECONVERGENT B2, `(.L_x_15) ;  /* 0x0000036000027945 */ /* 0x000fe80003800200 */
[----:B------:R-:W-:Y:S01]  /*0d00*/  IMAD.IADD R9, R6, 0x1, -R9 ;  /* 0x0000000106097824 */ /* 0x000fe200078e0a09 */
[----:B------:R-:W-:-:S03]  /*0d10*/  IADD3 R6, PT, PT, R10, -0x7f, RZ ;  /* 0xffffff810a067810 */ /* 0x000fc60007ffe0ff */
[----:B------:R-:W0:Y:S01]  /*0d20*/  MUFU.RCP R8, R9 ;  /* 0x0000000900087308 */ /* 0x000e220000001000 */
[----:B------:R-:W-:Y:S01]  /*0d30*/  FADD.FTZ R11, -R9, -RZ ;  /* 0x800000ff090b7221 */ /* 0x000fe20000010100 */
[C---:B------:R-:W-:Y:S01]  /*0d40*/  IMAD R0, R6.reuse, -0x800000, R3 ;  /* 0xff80000006007824 */ /* 0x040fe200078e0203 */
[----:B------:R-:W-:-:S05]  /*0d50*/  IADD3 R6, PT, PT, R6, 0x7f, -R5 ;  /* 0x0000007f06067810 */ /* 0x000fca0007ffe805 */
[----:B------:R-:W-:Y:S02]  /*0d60*/  IMAD.IADD R6, R6, 0x1, R7 ;  /* 0x0000000106067824 */ /* 0x000fe400078e0207 */
[----:B0-----:R-:W-:-:S04]  /*0d70*/  FFMA R13, R8, R11, 1 ;  /* 0x3f800000080d7423 */ /* 0x001fc8000000000b */
[----:B------:R-:W-:-:S04]  /*0d80*/  FFMA R10, R8, R13, R8 ;  /* 0x0000000d080a7223 */ /* 0x000fc80000000008 */
[----:B------:R-:W-:-:S04]  /*0d90*/  FFMA R3, R0, R10, RZ ;  /* 0x0000000a00037223 */ /* 0x000fc800000000ff */
[----:B------:R-:W-:-:S04]  /*0da0*/  FFMA R8, R11, R3, R0 ;  /* 0x000000030b087223 */ /* 0x000fc80000000000 */
[----:B------:R-:W-:-:S04]  /*0db0*/  FFMA R13, R10, R8, R3 ;  /* 0x000000080a0d7223 */ /* 0x000fc80000000003 */
[----:B------:R-:W-:-:S04]  /*0dc0*/  FFMA R8, R11, R13, R0 ;  /* 0x0000000d0b087223 */ /* 0x000fc80000000000 */
[----:B------:R-:W-:-:S05]  /*0dd0*/  FFMA R0, R10, R8, R13 ;  /* 0x000000080a007223 */ /* 0x000fca000000000d */
[----:B------:R-:W-:-:S04]  /*0de0*/  SHF.R.U32.HI R3, RZ, 0x17, R0 ;  /* 0x00000017ff037819 */ /* 0x000fc80000011600 */
[----:B------:R-:W-:-:S04]  /*0df0*/  LOP3.LUT R3, R3, 0xff, RZ, 0xc0, !PT ;  /* 0x000000ff03037812 */ /* 0x000fc800078ec0ff */
[----:B------:R-:W-:-:S05]  /*0e00*/  IADD3 R7, PT, PT, R3, R6, RZ ;  /* 0x0000000603077210 */ /* 0x000fca0007ffe0ff */
[----:B------:R-:W-:-:S05]  /*0e10*/  VIADD R3, R7, 0xffffffff ;  /* 0xffffffff07037836 */ /* 0x000fca0000000000 */
[----:B------:R-:W-:-:S13]  /*0e20*/  ISETP.GE.U32.AND P0, PT, R3, 0xfe, PT ;  /* 0x000000fe0300780c */ /* 0x000fda0003f06070 */
[----:B------:R-:W-:Y:S05]  /*0e30*/  @!P0 BRA `(.L_x_16) ;  /* 0x0000000000808947 */ /* 0x000fea0003800000 */
[----:B------:R-:W-:-:S13]  /*0e40*/  ISETP.GT.AND P0, PT, R7, 0xfe, PT ;  /* 0x000000fe0700780c */ /* 0x000fda0003f04270 */
[----:B------:R-:W-:Y:S05]  /*0e50*/  @P0 BRA `(.L_x_17) ;  /* 0x00000000006c0947 */ /* 0x000fea0003800000 */
[----:B------:R-:W-:-:S13]  /*0e60*/  ISETP.GE.AND P0, PT, R7, 0x1, PT ;  /* 0x000000010700780c */ /* 0x000fda0003f06270 */
[----:B------:R-:W-:Y:S05]  /*0e70*/  @P0 BRA `(.L_x_18) ;  /* 0x0000000000740947 */ /* 0x000fea0003800000 */
[----:B------:R-:W-:Y:S02]  /*0e80*/  ISETP.GE.AND P0, PT, R7, -0x18, PT ;  /* 0xffffffe80700780c */ /* 0x000fe40003f06270 */
[----:B------:R-:W-:-:S11]  /*0e90*/  LOP3.LUT R0, R0, 0x80000000, RZ, 0xc0, !PT ;  /* 0x8000000000007812 */ /* 0x000fd600078ec0ff */
[----:B------:R-:W-:Y:S05]  /*0ea0*/  @!P0 BRA `(.L_x_18) ;  /* 0x0000000000688947 */ /* 0x000fea0003800000 */
[CCC-:B------:R-:W-:Y:S01]  /*0eb0*/  FFMA.RZ R3, R10.reuse, R8.reuse, R13.reuse ;  /* 0x000000080a037223 */ /* 0x1c0fe2000000c00d */
[CCC-:B------:R-:W-:Y:S01]  /*0ec0*/  FFMA.RM R6, R10.reuse, R8.reuse, R13.reuse ;  /* 0x000000080a067223 */ /* 0x1c0fe2000000400d */
[C---:B------:R-:W-:Y:S02]  /*0ed0*/  ISETP.NE.AND P2, PT, R7.reuse, RZ, PT ;  /* 0x000000ff0700720c */ /* 0x040fe40003f45270 */
[----:B------:R-:W-:Y:S02]  /*0ee0*/  ISETP.NE.AND P1, PT, R7, RZ, PT ;  /* 0x000000ff0700720c */ /* 0x000fe40003f25270 */
[----:B------:R-:W-:Y:S01]  /*0ef0*/  LOP3.LUT R5, R3, 0x7fffff, RZ, 0xc0, !PT ;  /* 0x007fffff03057812 */ /* 0x000fe200078ec0ff */
[----:B------:R-:W-:Y:S01]  /*0f00*/  FFMA.RP R3, R10, R8, R13 ;  /* 0x000000080a037223 */ /* 0x000fe2000000800d */
[----:B------:R-:W-:Y:S01]  /*0f10*/  IADD3 R8, PT, PT, R7, 0x20, RZ ;  /* 0x0000002007087810 */ /* 0x000fe20007ffe0ff */
[----:B------:R-:W-:Y:S01]  /*0f20*/  IMAD.MOV R7, RZ, RZ, -R7 ;  /* 0x000000ffff077224 */ /* 0x000fe200078e0a07 */
[----:B------:R-:W-:-:S02]  /*0f30*/  LOP3.LUT R5, R5, 0x800000, RZ, 0xfc, !PT ;  /* 0x0080000005057812 */ /* 0x000fc400078efcff */
[----:B------:R-:W-:Y:S02]  /*0f40*/  FSETP.NEU.FTZ.AND P0, PT, R3, R6, PT ;  /* 0x000000060300720b */ /* 0x000fe40003f1d000 */
[----:B------:R-:W-:Y:S02]  /*0f50*/  SHF.L.U32 R8, R5, R8, RZ ;  /* 0x0000000805087219 */ /* 0x000fe400000006ff */
[----:B------:R-:W-:Y:S02]  /*0f60*/  SEL R6, R7, RZ, P2 ;  /* 0x000000ff07067207 */ /* 0x000fe40001000000 */
[----:B------:R-:W-:Y:S02]  /*0f70*/  ISETP.NE.AND P1, PT, R8, RZ, P1 ;  /* 0x000000ff0800720c */ /* 0x000fe40000f25270 */
[----:B------:R-:W-:Y:S02]  /*0f80*/  SHF.R.U32.HI R6, RZ, R6, R5 ;  /* 0x00000006ff067219 */ /* 0x000fe40000011605 */
[----:B------:R-:W-:-:S02]  /*0f90*/  PLOP3.LUT P0, PT, P0, P1, PT, 0xf8, 0x8f ;  /* 0x00000000008f781c */ /* 0x000fc40000703f70 */
[----:B------:R-:W-:Y:S02]  /*0fa0*/  SHF.R.U32.HI R8, RZ, 0x1, R6 ;  /* 0x00000001ff087819 */ /* 0x000fe40000011606 */
[----:B------:R-:W-:-:S04]  /*0fb0*/  SEL R3, RZ, 0x1, !P0 ;  /* 0x00000001ff037807 */ /* 0x000fc80004000000 */
[----:B------:R-:W-:-:S04]  /*0fc0*/  LOP3.LUT R3, R3, 0x1, R8, 0xf8, !PT ;  /* 0x0000000103037812 */ /* 0x000fc800078ef808 */
[----:B------:R-:W-:-:S04]  /*0fd0*/  LOP3.LUT R3, R3, R6, RZ, 0xc0, !PT ;  /* 0x0000000603037212 */ /* 0x000fc800078ec0ff */
[----:B------:R-:W-:-:S04]  /*0fe0*/  IADD3 R3, PT, PT, R8, R3, RZ ;  /* 0x0000000308037210 */ /* 0x000fc80007ffe0ff */
[----:B------:R-:W-:Y:S01]  /*0ff0*/  LOP3.LUT R0, R3, R0, RZ, 0xfc, !PT ;  /* 0x0000000003007212 */ /* 0x000fe200078efcff */
[----:B------:R-:W-:Y:S06]  /*1000*/  BRA `(.L_x_18) ;  /* 0x0000000000107947 */ /* 0x000fec0003800000 */
.L_x_17:
[----:B------:R-:W-:-:S04]  /*1010*/  LOP3.LUT R0, R0, 0x80000000, RZ, 0xc0, !PT ;  /* 0x8000000000007812 */ /* 0x000fc800078ec0ff */
[----:B------:R-:W-:Y:S01]  /*1020*/  LOP3.LUT R0, R0, 0x7f800000, RZ, 0xfc, !PT ;  /* 0x7f80000000007812 */ /* 0x000fe200078efcff */
[----:B------:R-:W-:Y:S06]  /*1030*/  BRA `(.L_x_18) ;  /* 0x0000000000047947 */ /* 0x000fec0003800000 */
.L_x_16:
[----:B------:R-:W-:-:S07]  /*1040*/  IMAD R0, R6, 0x800000, R0 ;  /* 0x0080000006007824 */ /* 0x000fce00078e0200 */
.L_x_18:
[----:B------:R-:W-:Y:S05]  /*1050*/  BSYNC.RECONVERGENT B2 ;  /* 0x0000000000027941 */ /* 0x000fea0003800200 */
.L_x_15:
[----:B------:R-:W-:Y:S05]  /*1060*/  BRA `(.L_x_19) ;  /* 0x0000000000207947 */ /* 0x000fea0003800000 */
.L_x_14:
[----:B------:R-:W-:-:S04]  /*1070*/  LOP3.LUT R0, R6, 0x80000000, R3, 0x48, !PT ;  /* 0x8000000006007812 */ /* 0x000fc800078e4803 */
[----:B------:R-:W-:Y:S01]  /*1080*/  LOP3.LUT R0, R0, 0x7f800000, RZ, 0xfc, !PT ;  /* 0x7f80000000007812 */ /* 0x000fe200078efcff */
[----:B------:R-:W-:Y:S06]  /*1090*/  BRA `(.L_x_19) ;  /* 0x0000000000147947 */ /* 0x000fec0003800000 */
.L_x_13:
[----:B------:R-:W-:Y:S01]  /*10a0*/  LOP3.LUT R0, R6, 0x80000000, R3, 0x48, !PT ;  /* 0x8000000006007812 */ /* 0x000fe200078e4803 */
[----:B------:R-:W-:Y:S06]  /*10b0*/  BRA `(.L_x_19) ;  /* 0x00000000000c7947 */ /* 0x000fec0003800000 */
.L_x_12:
[----:B------:R-:W0:Y:S01]  /*10c0*/  MUFU.RSQ R0, -QNAN ;  /* 0xffc0000000007908 */ /* 0x000e220000001400 */
[----:B------:R-:W-:Y:S05]  /*10d0*/  BRA `(.L_x_19) ;  /* 0x0000000000047947 */ /* 0x000fea0003800000 */
.L_x_11:
[----:B------:R-:W-:-:S07]  /*10e0*/  FADD.FTZ R0, R3, R0 ;  /* 0x0000000003007221 */ /* 0x000fce0000010000 */
.L_x_19:
[----:B------:R-:W-:Y:S05]  /*10f0*/  BSYNC.RECONVERGENT B1 ;  /* 0x0000000000017941 */ /* 0x000fea0003800200 */
.L_x_9:
[----:B------:R-:W-:-:S04]  /*1100*/  HFMA2 R3, -RZ, RZ, 0, 0 ;  /* 0x00000000ff037431 */ /* 0x000fc800000001ff */
[----:B0-----:R-:W-:Y:S05]  /*1110*/  RET.REL.NODEC R2 `(_Z25h2o_cache_eviction_kernelPKfS0_PKiPiiifi) ;  /* 0xffffffec02b87950 */ /* 0x001fea0003c3ffff */
.L_x_20:
        /* <DEDUP_REMOVED lines=14> */
.L_x_87:


//--------------------- .text._Z23lru_cache_update_kernelPfS_PiPKfS2_iii --------------------------
	.section	.text._Z23lru_cache_update_kernelPfS_PiPKfS2_iii,"ax",@progbits
	.align	128
        .global         _Z23lru_cache_update_kernelPfS_PiPKfS2_iii
        .type           _Z23lru_cache_update_kernelPfS_PiPKfS2_iii,@function
        .size           _Z23lru_cache_update_kernelPfS_PiPKfS2_iii,(.L_x_91 - _Z23lru_cache_update_kernelPfS_PiPKfS2_iii)
        .other          _Z23lru_cache_update_kernelPfS_PiPKfS2_iii,@"STO_CUDA_ENTRY STV_DEFAULT"
_Z23lru_cache_update_kernelPfS_PiPKfS2_iii:
.text._Z23lru_cache_update_kernelPfS_PiPKfS2_iii:
        /* <DEDUP_REMOVED lines=9> */
[----:B0-----:R-:W0:Y:S01]  /*0090*/  MUFU.RCP R4, R4 ;  /* 0x0000000400047308 */ /* 0x001e220000001000 */
[----:B------:R-:W-:Y:S01]  /*00a0*/  IABS R6, R5 ;  /* 0x0000000500067213 */ /* 0x000fe20000000000 */
[----:B0-----:R-:W-:-:S06]  /*00b0*/  VIADD R2, R4, 0xffffffe ;  /* 0x0ffffffe04027836 */ /* 0x001fcc0000000000 */
[----:B------:R0:W2:Y:S02]  /*00c0*/  F2I.FTZ.U32.TRUNC.NTZ R3, R2 ;  /* 0x0000000200037305 */ /* 0x0000a4000021f000 */
[----:B0-----:R-:W-:Y:S02]  /*00d0*/  HFMA2 R2, -RZ, RZ, 0, 0 ;  /* 0x00000000ff027431 */ /* 0x001fe400000001ff */
[----:B--2---:R-:W-:-:S04]  /*00e0*/  IMAD.MOV R8, RZ, RZ, -R3 ;  /* 0x000000ffff087224 */ /* 0x004fc800078e0a03 */
[----:B------:R-:W-:Y:S01]  /*00f0*/  IMAD R9, R8, R7, RZ ;  /* 0x0000000708097224 */ /* 0x000fe200078e02ff */
[----:B------:R-:W-:-:S03]  /*0100*/  LOP3.LUT R8, RZ, R0, RZ, 0x33, !PT ;  /* 0x00000000ff087212 */ /* 0x000fc600078e33ff */
[----:B------:R-:W-:Y:S01]  /*0110*/  IMAD.HI.U32 R3, R3, R9, R2 ;  /* 0x0000000903037227 */ /* 0x000fe200078e0002 */
[----:B------:R-:W-:-:S04]  /*0120*/  LOP3.LUT R2, R5, R0, RZ, 0x3c, !PT ;  /* 0x0000000005027212 */ /* 0x000fc800078e3cff */
[----:B------:R-:W-:Y:S01]  /*0130*/  ISETP.GE.AND P0, PT, R2, RZ, PT ;  /* 0x000000ff0200720c */ /* 0x000fe20003f06270 */
[----:B------:R-:W-:-:S04]  /*0140*/  IMAD.HI.U32 R3, R3, R6, RZ ;  /* 0x0000000603037227 */ /* 0x000fc800078e00ff */
[----:B------:R-:W-:-:S04]  /*0150*/  IMAD.MOV R4, RZ, RZ, -R3 ;  /* 0x000000ffff047224 */ /* 0x000fc800078e0a03 */
[----:B------:R-:W-:-:S05]  /*0160*/  IMAD R6, R7, R4, R6 ;  /* 0x0000000407067224 */ /* 0x000fca00078e0206 */
[----:B------:R-:W-:-:S13]  /*0170*/  ISETP.GT.U32.AND P2, PT, R7, R6, PT ;  /* 0x000000060700720c */ /* 0x000fda0003f44070 */
[----:B------:R-:W-:Y:S01]  /*0180*/  @!P2 IADD3 R6, PT, PT, R6, -R7, RZ ;  /* 0x800000070606a210 */ /* 0x000fe20007ffe0ff */
[----:B------:R-:W-:-:S03]  /*0190*/  @!P2 VIADD R3, R3, 0x1 ;  /* 0x000000010303a836 */ /* 0x000fc60000000000 */
[----:B------:R-:W-:-:S13]  /*01a0*/  ISETP.GE.U32.AND P1, PT, R6, R7, PT ;  /* 0x000000070600720c */ /* 0x000fda0003f26070 */
[----:B------:R-:W-:Y:S02]  /*01b0*/  @P1 IADD3 R3, PT, PT, R3, 0x1, RZ ;  /* 0x0000000103031810 */ /* 0x000fe40007ffe0ff */
[----:B------:R-:W-:-:S03]  /*01c0*/  ISETP.NE.AND P1, PT, R0, RZ, PT ;  /* 0x000000ff0000720c */ /* 0x000fc60003f25270 */
[----:B------:R-:W-:-:S05]  /*01d0*/  @!P0 IMAD.MOV R3, RZ, RZ, -R3 ;  /* 0x000000ffff038224 */ /* 0x000fca00078e0a03 */
[----:B------:R-:W-:-:S04]  /*01e0*/  SEL R9, R8, R3, !P1 ;  /* 0x0000000308097207 */ /* 0x000fc80004800000 */
[----:B-1----:R-:W-:-:S13]  /*01f0*/  ISETP.GE.AND P0, PT, R9, UR4, PT ;  /* 0x0000000409007c0c */ /* 0x002fda000bf06270 */
[----:B------:R-:W-:Y:S05]  /*0200*/  @P0 EXIT ;  /* 0x000000000000094d */ /* 0x000fea0003800000 */
[----:B------:R-:W-:Y:S01]  /*0210*/  ISETP.GE.AND P2, PT, R5, RZ, PT ;  /* 0x000000ff0500720c */ /* 0x000fe20003f46270 */
[----:B------:R-:W0:Y:S01]  /*0220*/  LDC.64 R2, c[0x0][0x390] ;  /* 0x0000e400ff027b82 */ /* 0x000e220000000a00 */
[----:B------:R-:W-:Y:S01]  /*0230*/  ISETP.GT.U32.AND P0, PT, R7, R6, PT ;  /* 0x000000060700720c */ /* 0x000fe20003f04070 */
[----:B------:R-:W1:Y:S01]  /*0240*/  LDCU.64 UR4, c[0x0][0x358] ;  /* 0x00006b00ff0477ac */ /* 0x000e620008000a00 */
[----:B------:R-:W-:-:S04]  /*0250*/  IADD3 R7, PT, PT, R6, -R7, RZ ;  /* 0x8000000706077210 */ /* 0x000fc80007ffe0ff */
[----:B------:R-:W-:Y:S01]  /*0260*/  SEL R7, R7, R6, !P0 ;  /* 0x0000000607077207 */ /* 0x000fe20004000000 */
[----:B------:R-:W2:Y:S04]  /*0270*/  LDC.64 R4, c[0x0][0x398] ;  /* 0x0000e600ff047b82 */ /* 0x000ea80000000a00 */
[----:B------:R-:W-:-:S04]  /*0280*/  @!P2 IMAD.MOV R7, RZ, RZ, -R7 ;  /* 0x000000ffff07a224 */ /* 0x000fc800078e0a07 */
[----:B------:R-:W1:Y:S01]  /*0290*/  LDC R15, c[0x0][0x3b0] ;  /* 0x0000ec00ff0f7b82 */ /* 0x000e620000000800 */
[----:B------:R-:W-:-:S05]  /*02a0*/  SEL R7, R8, R7, !P1 ;  /* 0x0000000708077207 */ /* 0x000fca0004800000 */
[C---:B------:R-:W-:Y:S02]  /*02b0*/  IMAD R13, R9.reuse, R0, R7 ;  /* 0x00000000090d7224 */ /* 0x040fe400078e0207 */
[----:B0-----:R-:W-:Y:S01]  /*02c0*/  IMAD.WIDE R2, R9, 0x4, R2 ;  /* 0x0000000409027825 */ /* 0x001fe200078e0202 */
[----:B------:R-:W0:Y:S03]  /*02d0*/  LDC.64 R6, c[0x0][0x380] ;  /* 0x0000e000ff067b82 */ /* 0x000e260000000a00 */
[----:B--2---:R-:W-:-:S05]  /*02e0*/  IMAD.WIDE R4, R13, 0x4, R4 ;  /* 0x000000040d047825 */ /* 0x004fca00078e0204 */
[----:B------:R-:W2:Y:S01]  /*02f0*/  LDC.64 R8, c[0x0][0x3a0] ;  /* 0x0000e800ff087b82 */ /* 0x000ea20000000a00 */
[----:B-1----:R-:W-:Y:S07]  /*0300*/  STG.E desc[UR4][R2.64], R15 ;  /* 0x0000000f02007986 */ /* 0x002fee000c101904 */
[----:B------:R-:W1:Y:S01]  /*0310*/  LDC.64 R10, c[0x0][0x388] ;  /* 0x0000e200ff0a7b82 */ /* 0x000e620000000a00 */
[----:B------:R-:W3:Y:S01]  /*0320*/  LDG.E R5, desc[UR4][R4.64] ;  /* 0x0000000404057981 */ /* 0x000ee2000c1e1900 */
[----:B0-----:R-:W-:-:S04]  /*0330*/  IMAD.WIDE R6, R13, 0x4, R6 ;  /* 0x000000040d067825 */ /* 0x001fc800078e0206 */
[C---:B--2---:R-:W-:Y:S01]  /*0340*/  IMAD.WIDE R8, R13.reuse, 0x4, R8 ;  /* 0x000000040d087825 */ /* 0x044fe200078e0208 */
[----:B---3--:R-:W-:Y:S05]  /*0350*/  STG.E desc[UR4][R6.64], R5 ;  /* 0x0000000506007986 */ /* 0x008fea000c101904 */
[----:B------:R-:W2:Y:S01]  /*0360*/  LDG.E R9, desc[UR4][R8.64] ;  /* 0x0000000408097981 */ /* 0x000ea2000c1e1900 */
[----:B-1----:R-:W-:-:S05]  /*0370*/  IMAD.WIDE R10, R13, 0x4, R10 ;  /* 0x000000040d0a7825 */ /* 0x002fca00078e020a */
[----:B--2---:R-:W-:Y:S01]  /*0380*/  STG.E desc[UR4][R10.64], R9 ;  /* 0x000000090a007986 */ /* 0x004fe2000c101904 */
[----:B------:R-:W-:Y:S05]  /*0390*/  EXIT ;  /* 0x000000000000794d */ /* 0x000fea0003800000 */
.L_x_21:
        /* <DEDUP_REMOVED lines=14> */
.L_x_91:


//--------------------- .text._Z26pyramid_compression_kernelPKfPfS0_S0_iiii --------------------------
	.section	.text._Z26pyramid_compression_kernelPKfPfS0_S0_iiii,"ax",@progbits
	.align	128
        .global         _Z26pyramid_compression_kernelPKfPfS0_S0_iiii
        .type           _Z26pyramid_compression_kernelPKfPfS0_S0_iiii,@function
        .size           _Z26pyramid_compression_kernelPKfPfS0_S0_iiii,(.L_x_92 - _Z26pyramid_compression_kernelPKfPfS0_S0_iiii)
        .other          _Z26pyramid_compression_kernelPKfPfS0_S0_iiii,@"STO_CUDA_ENTRY STV_DEFAULT"
_Z26pyramid_compression_kernelPKfPfS0_S0_iiii:
.text._Z26pyramid_compression_kernelPKfPfS0_S0_iiii:
[----:B------:R-:W-:Y:S01]  /*0000*/  LDC R1, c[0x0][0x37c] ;  /* 0x0000df00ff017b82 */ /* 0x000fe20000000800 */
[----:B------:R-:W0:Y:S01]  /*0010*/  LDCU UR4, c[0x0][0x3a8] ;  /* 0x00007500ff0477ac */ /* 0x000e220008000800 */
[----:B------:R-:W1:Y:S06]  /*0020*/  S2R R7, SR_TID.X ;  /* 0x0000000000077919 */ /* 0x000e6c0000002100 */
[----:B------:R-:W1:Y:S01]  /*0030*/  LDC R0, c[0x0][0x360] ;  /* 0x0000d800ff007b82 */ /* 0x000e620000000800 */
[----:B------:R-:W2:Y:S01]  /*0040*/  LDCU UR5, c[0x0][0x3a4] ;  /* 0x00007480ff0577ac */ /* 0x000ea20008000800 */
[----:B------:R-:W3:Y:S01]  /*0050*/  LDCU UR6, c[0x0][0x3ac] ;  /* 0x00007580ff0677ac */ /* 0x000ee20008000800 */
[----:B0-----:R-:W-:-:S05]  /*0060*/  MOV R6, UR4 ;  /* 0x0000000400067c02 */ /* 0x001fca0008000f00 */
[----:B------:R-:W1:Y:S01]  /*0070*/  S2UR UR4, SR_CTAID.X ;  /* 0x00000000000479c3 */ /* 0x000e620000002500 */
[----:B--2---:R-:W-:-:S05]  /*0080*/  IMAD R5, R6, UR5, RZ ;  /* 0x0000000506057c24 */ /* 0x004fca000f8e02ff */
[-C--:B------:R-:W-:Y:S02]  /*0090*/  IABS R8, R5.reuse ;  /* 0x0000000500087213 */ /* 0x080fe40000000000 */
[----:B------:R-:W-:Y:S02]  /*00a0*/  IABS R10, R5 ;  /* 0x00000005000a7213 */ /* 0x000fe40000000000 */
[----:B------:R-:W0:Y:S01]  /*00b0*/  I2F.RP R4, R8 ;  /* 0x0000000800047306 */ /* 0x000e220000209400 */
[----:B-1----:R-:W-:Y:S01]  /*00c0*/  IMAD R0, R0, UR4, R7 ;  /* 0x0000000400007c24 */ /* 0x002fe2000f8e0207 */
[----:B------:R-:W1:Y:S06]  /*00d0*/  LDCU UR4, c[0x0][0x3a0] ;  /* 0x00007400ff0477ac */ /* 0x000e6c0008000800 */
[----:B0-----:R-:W0:Y:S02]  /*00e0*/  MUFU.RCP R4, R4 ;  /* 0x0000000400047308 */ /* 0x001e240000001000 */
[----:B0-----:R-:W-:-:S06]  /*00f0*/  IADD3 R2, PT, PT, R4, 0xffffffe, RZ ;  /* 0x0ffffffe04027810 */ /* 0x001fcc0007ffe0ff */
[----:B------:R0:W2:Y:S02]  /*0100*/  F2I.FTZ.U32.TRUNC.NTZ R3, R2 ;  /* 0x0000000200037305 */ /* 0x0000a4000021f000 */
[----:B0-----:R-:W-:Y:S01]  /*0110*/  HFMA2 R2, -RZ, RZ, 0, 0 ;  /* 0x00000000ff027431 */ /* 0x001fe200000001ff */
[----:B--2---:R-:W-:-:S05]  /*0120*/  IADD3 R9, PT, PT, RZ, -R3, RZ ;  /* 0x80000003ff097210 */ /* 0x004fca0007ffe0ff */
[----:B------:R-:W-:Y:S01]  /*0130*/  IMAD R7, R9, R8, RZ ;  /* 0x0000000809077224 */ /* 0x000fe200078e02ff */
[----:B------:R-:W-:-:S03]  /*0140*/  IABS R9, R0 ;  /* 0x0000000000097213 */ /* 0x000fc60000000000 */
[----:B------:R-:W-:Y:S01]  /*0150*/  IMAD.HI.U32 R4, R3, R7, R2 ;  /* 0x0000000703047227 */ /* 0x000fe200078e0002 */
[----:B------:R-:W-:Y:S02]  /*0160*/  MOV R3, R9 ;  /* 0x0000000900037202 */ /* 0x000fe40000000f00 */
[----:B------:R-:W-:Y:S02]  /*0170*/  IADD3 R7, PT, PT, RZ, -R10, RZ ;  /* 0x8000000aff077210 */ /* 0x000fe40007ffe0ff */
[----:B------:R-:W-:Y:S01]  /*0180*/  IABS R2, R6 ;  /* 0x0000000600027213 */ /* 0x000fe20000000000 */
[----:B------:R-:W-:-:S03]  /*0190*/  IMAD.HI.U32 R4, R4, R3, RZ ;  /* 0x0000000304047227 */ /* 0x000fc600078e00ff */
[----:B------:R-:W0:Y:S01]  /*01a0*/  I2F.RP R10, R2 ;  /* 0x00000002000a7306 */ /* 0x000e220000209400 */
[----:B------:R-:W-:-:S05]  /*01b0*/  IMAD R7, R4, R7, R3 ;  /* 0x0000000704077224 */ /* 0x000fca00078e0203 */
[----:B------:R-:W-:Y:S02]  /*01c0*/  ISETP.GT.U32.AND P2, PT, R8, R7, PT ;  /* 0x000000070800720c */ /* 0x000fe40003f44070 */
[----:B0-----:R-:W0:Y:S11]  /*01d0*/  MUFU.RCP R10, R10 ;  /* 0x0000000a000a7308 */ /* 0x001e360000001000 */
[----:B------:R-:W-:-:S02]  /*01e0*/  @!P2 IADD3 R7, PT, PT, R7, -R8, RZ ;  /* 0x800000080707a210 */ /* 0x000fc40007ffe0ff */
[----:B------:R-:W-:Y:S02]  /*01f0*/  @!P2 IADD3 R4, PT, PT, R4, 0x1, RZ ;  /* 0x000000010404a810 */ /* 0x000fe40007ffe0ff */
[----:B------:R-:W-:Y:S02]  /*0200*/  ISETP.GE.U32.AND P0, PT, R7, R8, PT ;  /* 0x000000080700720c */ /* 0x000fe40003f06070 */
[----:B------:R-:W-:Y:S02]  /*0210*/  LOP3.LUT R7, R0, R5, RZ, 0x3c, !PT ;  /* 0x0000000500077212 */ /* 0x000fe400078e3cff */
[----:B------:R-:W-:Y:S02]  /*0220*/  ISETP.NE.AND P2, PT, R5, RZ, PT ;  /* 0x000000ff0500720c */ /* 0x000fe40003f45270 */
[----:B------:R-:W-:Y:S01]  /*0230*/  ISETP.GE.AND P1, PT, R7, RZ, PT ;  /* 0x000000ff0700720c */ /* 0x000fe20003f26270 */
[----:B0-----:R-:W-:-:S06]  /*0240*/  VIADD R8, R10, 0xffffffe ;  /* 0x0ffffffe0a087836 */ /* 0x001fcc0000000000 */
[----:B------:R-:W-:Y:S01]  /*0250*/  @P0 IADD3 R4, PT, PT, R4, 0x1, RZ ;  /* 0x0000000104040810 */ /* 0x000fe20007ffe0ff */
[----:B------:R0:W2:Y:S03]  /*0260*/  F2I.FTZ.U32.TRUNC.NTZ R9, R8 ;  /* 0x0000000800097305 */ /* 0x0000a6000021f000 */
[----:B------:R-:W-:-:S04]  /*0270*/  MOV R11, R4 ;  /* 0x00000004000b7202 */ /* 0x000fc80000000f00 */
[----:B------:R-:W-:Y:S02]  /*0280*/  @!P1 IADD3 R11, PT, PT, -R11, RZ, RZ ;  /* 0x000000ff0b0b9210 */ /* 0x000fe40007ffe1ff */
[----:B------:R-:W-:Y:S01]  /*0290*/  @!P2 LOP3.LUT R11, RZ, R5, RZ, 0x33, !PT ;  /* 0x00000005ff0ba212 */ /* 0x000fe200078e33ff */
[----:B0-----:R-:W-:-:S03]  /*02a0*/  IMAD.MOV.U32 R8, RZ, RZ, RZ ;  /* 0x000000ffff087224 */ /* 0x001fc600078e00ff */
[----:B------:R-:W-:Y:S02]  /*02b0*/  IADD3 R4, PT, PT, -R11, RZ, RZ ;  /* 0x000000ff0b047210 */ /* 0x000fe40007ffe1ff */
[----:B--2---:R-:W-:-:S03]  /*02c0*/  IADD3 R7, PT, PT, RZ, -R9, RZ ;  /* 0x80000009ff077210 */ /* 0x004fc60007ffe0ff */
[----:B------:R-:W-:Y:S02]  /*02d0*/  IMAD R5, R5, R4, R0 ;  /* 0x0000000405057224 */ /* 0x000fe400078e0200 */
[----:B------:R-:W-:-:S03]  /*02e0*/  IMAD R7, R7, R2, RZ ;  /* 0x0000000207077224 */ /* 0x000fc600078e02ff */
[----:B------:R-:W-:Y:S01]  /*02f0*/  IABS R4, R5 ;  /* 0x0000000500047213 */ /* 0x000fe20000000000 */
[----:B------:R-:W-:Y:S01]  /*0300*/  IMAD.HI.U32 R8, R9, R7, R8 ;  /* 0x0000000709087227 */ /* 0x000fe200078e0008 */
[----:B------:R-:W-:Y:S02]  /*0310*/  LOP3.LUT R5, R5, R6, RZ, 0x3c, !PT ;  /* 0x0000000605057212 */ /* 0x000fe400078e3cff */
[----:B------:R-:W-:Y:S02]  /*0320*/  MOV R7, R4 ;  /* 0x0000000400077202 */ /* 0x000fe40000000f00 */
[----:B------:R-:W-:-:S03]  /*0330*/  ISETP.GE.AND P0, PT, R5, RZ, PT ;  /* 0x000000ff0500720c */ /* 0x000fc60003f06270 */
[----:B------:R-:W-:-:S05]  /*0340*/  IMAD.HI.U32 R4, R8, R7, RZ ;  /* 0x0000000708047227 */ /* 0x000fca00078e00ff */
[----:B------:R-:W-:-:S05]  /*0350*/  IADD3 R9, PT, PT, -R4, RZ, RZ ;  /* 0x000000ff04097210 */ /* 0x000fca0007ffe1ff */
[----:B------:R-:W-:-:S05]  /*0360*/  IMAD R7, R2, R9, R7 ;  /* 0x0000000902077224 */ /* 0x000fca00078e0207 */
[----:B------:R-:W-:-:S13]  /*0370*/  ISETP.GT.U32.AND P2, PT, R2, R7, PT ;  /* 0x000000070200720c */ /* 0x000fda0003f44070 */
[-C--:B------:R-:W-:Y:S02]  /*0380*/  @!P2 IADD3 R7, PT, PT, R7, -R2.reuse, RZ ;  /* 0x800000020707a210 */ /* 0x080fe40007ffe0ff */
[----:B------:R-:W-:Y:S02]  /*0390*/  @!P2 IADD3 R4, PT, PT, R4, 0x1, RZ ;  /* 0x000000010404a810 */ /* 0x000fe40007ffe0ff */
[----:B------:R-:W-:Y:S02]  /*03a0*/  ISETP.GE.U32.AND P1, PT, R7, R2, PT ;  /* 0x000000020700720c */ /* 0x000fe40003f26070 */
[----:B------:R-:W-:-:S11]  /*03b0*/  LOP3.LUT R7, RZ, R6, RZ, 0x33, !PT ;  /* 0x00000006ff077212 */ /* 0x000fd600078e33ff */
[----:B------:R-:W-:Y:S02]  /*03c0*/  @P1 IADD3 R4, PT, PT, R4, 0x1, RZ ;  /* 0x0000000104041810 */ /* 0x000fe40007ffe0ff */
[----:B------:R-:W-:Y:S02]  /*03d0*/  ISETP.NE.AND P1, PT, R6, RZ, PT ;  /* 0x000000ff0600720c */ /* 0x000fe40003f25270 */
[----:B------:R-:W-:-:S04]  /*03e0*/  @!P0 IADD3 R4, PT, PT, -R4, RZ, RZ ;  /* 0x000000ff04048210 */ /* 0x000fc80007ffe1ff */
[----:B------:R-:W-:-:S04]  /*03f0*/  SEL R4, R7, R4, !P1 ;  /* 0x0000000407047207 */ /* 0x000fc80004800000 */
[----:B------:R-:W-:-:S04]  /*0400*/  ISETP.GE.AND P0, PT, R4, UR5, PT ;  /* 0x0000000504007c0c */ /* 0x000fc8000bf06270 */
[----:B-1----:R-:W-:-:S04]  /*0410*/  ISETP.GE.OR P0, PT, R11, UR4, P0 ;  /* 0x000000040b007c0c */ /* 0x002fc80008706670 */
[----:B------:R-:W-:-:S13]  /*0420*/  ISETP.LT.OR P0, PT, R6, RZ, P0 ;  /* 0x000000ff0600720c */ /* 0x000fda0000701670 */
[----:B---3--:R-:W-:Y:S05]  /*0430*/  @P0 EXIT ;  /* 0x000000000000094d */ /* 0x008fea0003800000 */
[----:B------:R-:W-:Y:S01]  /*0440*/  IMAD.HI.U32 R8, R8, R3, RZ ;  /* 0x0000000308087227 */ /* 0x000fe200078e00ff */
[----:B------:R-:W0:Y:S01]  /*0450*/  LDC.64 R4, c[0x0][0x380] ;  /* 0x0000e000ff047b82 */ /* 0x000e220000000a00 */
[----:B------:R-:W1:Y:S02]  /*0460*/  LDCU UR5, c[0x0][0x3ac] ;  /* 0x00007580ff0577ac */ /* 0x000e640008000800 */
[----:B------:R-:W-:Y:S01]  /*0470*/  IMAD.MOV R8, RZ, RZ, -R8 ;  /* 0x000000ffff087224 */ /* 0x000fe200078e0a08 */
[----:B------:R-:W2:Y:S03]  /*0480*/  LDCU.64 UR8, c[0x0][0x358] ;  /* 0x00006b00ff0877ac */ /* 0x000ea60008000a00 */
[----:B------:R-:W-:-:S05]  /*0490*/  IMAD R3, R2, R8, R3 ;  /* 0x0000000802037224 */ /* 0x000fca00078e0203 */
[----:B------:R-:W-:Y:S02]  /*04a0*/  ISETP.GT.U32.AND P0, PT, R2, R3, PT ;  /* 0x000000030200720c */ /* 0x000fe40003f04070 */
[C---:B------:R-:W-:Y:S01]  /*04b0*/  ISETP.GE.AND P2, PT, R0.reuse, RZ, PT ;  /* 0x000000ff0000720c */ /* 0x040fe20003f46270 */
[----:B0-----:R-:W-:-:S10]  /*04c0*/  IMAD.WIDE R4, R0, 0x4, R4 ;  /* 0x0000000400047825 */ /* 0x001fd400078e0204 */
[----:B------:R-:W-:-:S04]  /*04d0*/  @!P0 IADD3 R3, PT, PT, R3, -R2, RZ ;  /* 0x8000000203038210 */ /* 0x000fc80007ffe0ff */
[----:B------:R-:W-:Y:S01]  /*04e0*/  ISETP.GT.U32.AND P0, PT, R2, R3, PT ;  /* 0x000000030200720c */ /* 0x000fe20003f04070 */
[----:B-1----:R-:W-:Y:S01]  /*04f0*/  UISETP.GE.AND UP0, UPT, UR5, 0x1, UPT ;  /* 0x000000010500788c */ /* 0x002fe2000bf06270 */
[----:B--2---:R0:W5:Y:S11]  /*0500*/  LDG.E R4, desc[UR8][R4.64] ;  /* 0x0000000804047981 */ /* 0x004176000c1e1900 */
[----:B------:R-:W-:-:S04]  /*0510*/  @!P0 IADD3 R3, PT, PT, R3, -R2, RZ ;  /* 0x8000000203038210 */ /* 0x000fc80007ffe0ff */
[----:B------:R-:W-:-:S04]  /*0520*/  @!P2 IADD3 R3, PT, PT, -R3, RZ, RZ ;  /* 0x000000ff0303a210 */ /* 0x000fc80007ffe1ff */
[----:B0-----:R-:W-:Y:S01]  /*0530*/  SEL R5, R7, R3, !P1 ;  /* 0x0000000307057207 */ /* 0x001fe20004800000 */
[----:B------:R-:W-:Y:S06]  /*0540*/  BRA.U !UP0, `(.L_x_22) ;  /* 0x0000000508c47547 */ /* 0x000fec000b800000 */
[----:B------:R-:W-:Y:S01]  /*0550*/  VIMNMX.U32 R6, PT, PT, R6, 0x1, !PT ;  /* 0x0000000106067848 */ /* 0x000fe20007fe0000 */
[----:B------:R-:W-:-:S03]  /*0560*/  UMOV UR4, URZ ;  /* 0x000000ff00047c82 */ /* 0x000fc60008000000 */
[C---:B------:R-:W-:Y:S02]  /*0570*/  LOP3.LUT R18, R6.reuse, 0xf, RZ, 0xc0, !PT ;  /* 0x0000000f06127812 */ /* 0x040fe400078ec0ff */
[----:B------:R-:W-:Y:S02]  /*0580*/  LOP3.LUT R20, R6, 0x7, RZ, 0xc0, !PT ;  /* 0x0000000706147812 */ /* 0x000fe400078ec0ff */
[----:B------:R-:W-:Y:S02]  /*0590*/  IADD3 R2, PT, PT, R18, -0x1, RZ ;  /* 0xffffffff12027810 */ /* 0x000fe40007ffe0ff */
[----:B------:R-:W-:Y:S02]  /*05a0*/  IADD3 R3, PT, PT, R20, -0x1, RZ ;  /* 0xffffffff14037810 */ /* 0x000fe40007ffe0ff */
[----:B------:R-:W-:Y:S02]  /*05b0*/  ISETP.GE.U32.AND P0, PT, R2, 0x7, PT ;  /* 0x000000070200780c */ /* 0x000fe40003f06070 */
[----:B------:R-:W-:-:S02]  /*05c0*/  ISETP.GE.U32.AND P1, PT, R3, 0x3, PT ;  /* 0x000000030300780c */ /* 0x000fc40003f26070 */
[C---:B------:R-:W-:Y:S02]  /*05d0*/  LOP3.LUT R7, R6.reuse, 0x7ffffff0, RZ, 0xc0, !PT ;  /* 0x7ffffff006077812 */ /* 0x040fe400078ec0ff */
[----:B------:R-:W-:-:S09]  /*05e0*/  LOP3.LUT R8, R6, 0x3, RZ, 0xc0, !PT ;  /* 0x0000000306087812 */ /* 0x000fd200078ec0ff */
.L_x_28:
[----:B------:R-:W0:Y:S01]  /*05f0*/  LDC R6, c[0x0][0x3a8] ;  /* 0x0000ea00ff067b82 */ /* 0x000e220000000800 */
[----:B------:R-:W-:Y:S02]  /*0600*/  CS2R R10, SRZ ;  /* 0x00000000000a7805 */ /* 0x000fe4000001ff00 */
[C---:B0-----:R-:W-:Y:S01]  /*0610*/  ISETP.GE.U32.AND P2, PT, R6.reuse, 0x10, PT ;  /* 0x000000100600780c */ /* 0x041fe20003f46070 */
[----:B------:R-:W-:-:S12]  /*0620*/  IMAD R9, R6, UR4, R5 ;  /* 0x0000000406097c24 */ /* 0x000fd8000f8e0205 */
[----:B------:R-:W-:Y:S05]  /*0630*/  @!P2 BRA `(.L_x_23) ;  /* 0x0000000000a4a947 */ /* 0x000fea0003800000 */
[----:B------:R-:W-:Y:S01]  /*0640*/  HFMA2 R11, -RZ, RZ, 0, 0 ;  /* 0x00000000ff0b7431 */ /* 0x000fe200000001ff */
[----:B------:R-:W-:-:S06]  /*0650*/  UMOV UR5, URZ ;  /* 0x000000ff00057c82 */ /* 0x000fcc0008000000 */
.L_x_24:
[----:B------:R-:W0:Y:S01]  /*0660*/  LDC.64 R2, c[0x0][0x390] ;  /* 0x0000e400ff027b82 */ /* 0x000e220000000a00 */
[----:B------:R-:W-:-:S04]  /*0670*/  IMAD R13, R9, R6, UR5 ;  /* 0x00000005090d7e24 */ /* 0x000fc8000f8e0206 */
[----:B0-----:R-:W-:-:S05]  /*0680*/  IMAD.WIDE R2, R13, 0x4, R2 ;  /* 0x000000040d027825 */ /* 0x001fca00078e0202 */
[----:B------:R-:W2:Y:S04]  /*0690*/  LDG.E R16, desc[UR8][R2.64] ;  /* 0x0000000802107981 */ /* 0x000ea8000c1e1900 */
[----:B------:R-:W3:Y:S04]  /*06a0*/  LDG.E R24, desc[UR8][R2.64+0x4] ;  /* 0x0000040802187981 */ /* 0x000ee8000c1e1900 */
[----:B------:R-:W4:Y:S04]  /*06b0*/  LDG.E R14, desc[UR8][R2.64+0x8] ;  /* 0x00000808020e7981 */ /* 0x000f28000c1e1900 */
        /* <DEDUP_REMOVED lines=10> */
[----:B------:R-:W4:Y:S01]  /*0760*/  LDG.E R13, desc[UR8][R2.64+0x34] ;  /* 0x00003408020d7981 */ /* 0x000f22000c1e1900 */
[----:B--2--5:R-:W-:-:S03]  /*0770*/  FFMA R22, R16, R4, R11 ;  /* 0x0000000410167223 */ /* 0x024fc6000000000b */
[----:B------:R-:W2:Y:S04]  /*0780*/  LDG.E R11, desc[UR8][R2.64+0x38] ;  /* 0x00003808020b7981 */ /* 0x000ea8000c1e1900 */
[----:B------:R-:W2:Y:S01]  /*0790*/  LDG.E R16, desc[UR8][R2.64+0x3c] ;  /* 0x00003c0802107981 */ /* 0x000ea2000c1e1900 */
[----:B---3--:R-:W-:Y:S01]  /*07a0*/  FFMA R22, R24, R4, R22 ;  /* 0x0000000418167223 */ /* 0x008fe20000000016 */
[----:B------:R-:W-:-:S03]  /*07b0*/  UIADD3 UR5, UPT, UPT, UR5, 0x10, URZ ;  /* 0x0000001005057890 */ /* 0x000fc6000fffe0ff */
[----:B----4-:R-:W-:-:S03]  /*07c0*/  FFMA R14, R14, R4, R22 ;  /* 0x000000040e0e7223 */ /* 0x010fc60000000016 */
[----:B------:R-:W-:Y:S01]  /*07d0*/  ISETP.NE.AND P2, PT, R7, UR5, PT ;  /* 0x0000000507007c0c */ /* 0x000fe2000bf45270 */
[----:B------:R-:W-:-:S04]  /*07e0*/  FFMA R12, R12, R4, R14 ;  /* 0x000000040c0c7223 */ /* 0x000fc8000000000e */
        /* <DEDUP_REMOVED lines=10> */
[----:B--2---:R-:W-:-:S04]  /*0890*/  FFMA R11, R11, R4, R10 ;  /* 0x000000040b0b7223 */ /* 0x004fc8000000000a */
[----:B------:R-:W-:Y:S01]  /*08a0*/  FFMA R11, R16, R4, R11 ;  /* 0x00000004100b7223 */ /* 0x000fe2000000000b */
[----:B------:R-:W-:Y:S06]  /*08b0*/  @P2 BRA `(.L_x_24) ;  /* 0xfffffffc00682947 */ /* 0x000fec000383ffff */
[----:B------:R-:W-:-:S07]  /*08c0*/  IMAD.MOV.U32 R10, RZ, RZ, R7 ;  /* 0x000000ffff0a7224 */ /* 0x000fce00078e0007 */
.L_x_23:
[----:B------:R-:W-:-:S13]  /*08d0*/  ISETP.NE.AND P2, PT, R18, RZ, PT ;  /* 0x000000ff1200720c */ /* 0x000fda0003f45270 */
[----:B------:R-:W-:Y:S05]  /*08e0*/  @!P2 BRA `(.L_x_25) ;  /* 0x0000000000c8a947 */ /* 0x000fea0003800000 */
[----:B------:R-:W-:Y:S01]  /*08f0*/  ISETP.NE.AND P2, PT, R20, RZ, PT ;  /* 0x000000ff1400720c */ /* 0x000fe20003f45270 */
[----:B------:R-:W-:-:S12]  /*0900*/  @!P0 BRA `(.L_x_26) ;  /* 0x0000000000508947 */ /* 0x000fd80003800000 */
[----:B------:R-:W0:Y:S01]  /*0910*/  LDC.64 R2, c[0x0][0x390] ;  /* 0x0000e400ff027b82 */ /* 0x000e220000000a00 */
[----:B------:R-:W-:-:S04]  /*0920*/  IMAD R13, R9, R6, R10 ;  /* 0x00000006090d7224 */ /* 0x000fc800078e020a */
        /* <DEDUP_REMOVED lines=8> */
[----:B------:R-:W4:Y:S01]  /*09b0*/  LDG.E R13, desc[UR8][R2.64+0x1c] ;  /* 0x00001c08020d7981 */ /* 0x000f22000c1e1900 */
[----:B------:R-:W-:Y:S01]  /*09c0*/  IADD3 R10, PT, PT, R10, 0x8, RZ ;  /* 0x000000080a0a7810 */ /* 0x000fe20007ffe0ff */
[----:B--2--5:R-:W-:-:S04]  /*09d0*/  FFMA R11, R12, R4, R11 ;  /* 0x000000040c0b7223 */ /* 0x024fc8000000000b */
[----:B---3--:R-:W-:-:S04]  /*09e0*/  FFMA R11, R14, R4, R11 ;  /* 0x000000040e0b7223 */ /* 0x008fc8000000000b */
[----:B----4-:R-:W-:-:S04]  /*09f0*/  FFMA R11, R16, R4, R11 ;  /* 0x00000004100b7223 */ /* 0x010fc8000000000b */
[----:B------:R-:W-:-:S04]  /*0a00*/  FFMA R11, R22, R4, R11 ;  /* 0x00000004160b7223 */ /* 0x000fc8000000000b */
[----:B------:R-:W-:-:S04]  /*0a10*/  FFMA R11, R24, R4, R11 ;  /* 0x00000004180b7223 */ /* 0x000fc8000000000b */
[----:B------:R-:W-:-:S04]  /*0a20*/  FFMA R11, R26, R4, R11 ;  /* 0x000000041a0b7223 */ /* 0x000fc8000000000b */
[----:B------:R-:W-:-:S04]  /*0a30*/  FFMA R11, R28, R4, R11 ;  /* 0x000000041c0b7223 */ /* 0x000fc8000000000b */
[----:B------:R-:W-:-:S07]  /*0a40*/  FFMA R11, R13, R4, R11 ;  /* 0x000000040d0b7223 */ /* 0x000fce000000000b */
.L_x_26:
        /* <DEDUP_REMOVED lines=9> */
[----:B------:R-:W4:Y:S01]  /*0ae0*/  LDG.E R22, desc[UR8][R2.64+0xc] ;  /* 0x00000c0802167981 */ /* 0x000f22000c1e1900 */
[----:B------:R-:W-:Y:S01]  /*0af0*/  IADD3 R10, PT, PT, R10, 0x4, RZ ;  /* 0x000000040a0a7810 */ /* 0x000fe20007ffe0ff */
[----:B--2--5:R-:W-:-:S04]  /*0b00*/  FFMA R11, R12, R4, R11 ;  /* 0x000000040c0b7223 */ /* 0x024fc8000000000b */
[----:B---3--:R-:W-:-:S04]  /*0b10*/  FFMA R11, R14, R4, R11 ;  /* 0x000000040e0b7223 */ /* 0x008fc8000000000b */
[----:B----4-:R-:W-:-:S04]  /*0b20*/  FFMA R11, R16, R4, R11 ;  /* 0x00000004100b7223 */ /* 0x010fc8000000000b */
[----:B------:R-:W-:-:S07]  /*0b30*/  FFMA R11, R22, R4, R11 ;  /* 0x00000004160b7223 */ /* 0x000fce000000000b */
.L_x_27:
[----:B------:R-:W-:Y:S05]  /*0b40*/  @!P2 BRA `(.L_x_25) ;  /* 0x000000000030a947 */ /* 0x000fea0003800000 */
[----:B------:R-:W0:Y:S01]  /*0b50*/  LDC.64 R2, c[0x0][0x390] ;  /* 0x0000e400ff027b82 */ /* 0x000e220000000a00 */
[----:B------:R-:W-:-:S04]  /*0b60*/  IMAD R9, R9, R6, R10 ;  /* 0x0000000609097224 */ /* 0x000fc800078e020a */
[----:B0-----:R-:W-:-:S05]  /*0b70*/  IMAD.WIDE R2, R9, 0x4, R2 ;  /* 0x0000000409027825 */ /* 0x001fca00078e0202 */
[----:B------:R-:W2:Y:S01]  /*0b80*/  LDG.E R10, desc[UR8][R2.64] ;  /* 0x00000008020a7981 */ /* 0x000ea2000c1e1900 */
[----:B------:R-:W-:Y:S01]  /*0b90*/  ISETP.NE.AND P2, PT, R8, 0x1, PT ;  /* 0x000000010800780c */ /* 0x000fe20003f45270 */
[----:B--2--5:R-:W-:-:S12]  /*0ba0*/  FFMA R11, R10, R4, R11 ;  /* 0x000000040a0b7223 */ /* 0x024fd8000000000b */
[----:B------:R-:W-:Y:S05]  /*0bb0*/  @!P2 BRA `(.L_x_25) ;  /* 0x000000000014a947 */ /* 0x000fea0003800000 */
[----:B------:R-:W-:Y:S01]  /*0bc0*/  ISETP.NE.AND P2, PT, R8, 0x2, PT ;  /* 0x000000020800780c */ /* 0x000fe20003f45270 */
[----:B------:R-:W2:-:S12]  /*0bd0*/  LDG.E R10, desc[UR8][R2.64+0x4] ;  /* 0x00000408020a7981 */ /* 0x000e98000c1e1900 */
[----:B------:R-:W3:Y:S01]  /*0be0*/  @P2 LDG.E R12, desc[UR8][R2.64+0x8] ;  /* 0x00000808020c2981 */ /* 0x000ee2000c1e1900 */
[----:B--2---:R-:W-:-:S04]  /*0bf0*/  FFMA R11, R10, R4, R11 ;  /* 0x000000040a0b7223 */ /* 0x004fc8000000000b */
[----:B---3--:R-:W-:-:S07]  /*0c00*/  @P2 FFMA R11, R12, R4, R11 ;  /* 0x000000040c0b2223 */ /* 0x008fce000000000b */
.L_x_25:
[----:B------:R-:W0:Y:S01]  /*0c10*/  LDCU UR5, c[0x0][0x3ac] ;  /* 0x00007580ff0577ac */ /* 0x000e220008000800 */
[----:B-----5:R-:W-:Y:S01]  /*0c20*/  FMNMX R4, RZ, R11, !PT ;  /* 0x0000000bff047209 */ /* 0x020fe20007800000 */
[----:B------:R-:W-:-:S04]  /*0c30*/  UIADD3 UR4, UPT, UPT, UR4, 0x1, URZ ;  /* 0x0000000104047890 */ /* 0x000fc8000fffe0ff */
[----:B0-----:R-:W-:-:S09]  /*0c40*/  UISETP.NE.AND UP0, UPT, UR4, UR5, UPT ;  /* 0x000000050400728c */ /* 0x001fd2000bf05270 */
[----:B------:R-:W-:Y:S05]  /*0c50*/  BRA.U UP0, `(.L_x_28) ;  /* 0xfffffff900647547 */ /* 0x000fea000b83ffff */
.L_x_22:
[----:B------:R-:W-:-:S09]  /*0c60*/  UISETP.GE.AND UP0, UPT, UR5, 0x1, UPT ;  /* 0x000000010500788c */ /* 0x000fd2000bf06270 */
[----:B------:R-:W-:Y:S05]  /*0c70*/  BRA.U !UP0, `(.L_x_29) ;  /* 0x0000000508e07547 */ /* 0x000fea000b800000 */
[----:B------:R-:W0:Y:S01]  /*0c80*/  LDCU.64 UR4, c[0x0][0x398] ;  /* 0x00007300ff0477ac */ /* 0x000e220008000a00 */
[----:B------:R-:W-:-:S04]  /*0c90*/  VIMNMX R7, PT, PT, R6, 0x1, !PT ;  /* 0x0000000106077848 */ /* 0x000fc80007fe0100 */
[C---:B------:R-:W-:Y:S02]  /*0ca0*/  LOP3.LUT R20, R7.reuse, 0xf, RZ, 0xc0, !PT ;  /* 0x0000000f07147812 */ /* 0x040fe400078ec0ff */
[C---:B------:R-:W-:Y:S02]  /*0cb0*/  LOP3.LUT R22, R7.reuse, 0x7, RZ, 0xc0, !PT ;  /* 0x0000000707167812 */ /* 0x040fe400078ec0ff */
[----:B------:R-:W-:Y:S02]  /*0cc0*/  IADD3 R2, PT, PT, R20, -0x1, RZ ;  /* 0xffffffff14027810 */ /* 0x000fe40007ffe0ff */
[----:B------:R-:W-:Y:S02]  /*0cd0*/  IADD3 R3, PT, PT, R22, -0x1, RZ ;  /* 0xffffffff16037810 */ /* 0x000fe40007ffe0ff */
[----:B------:R-:W-:Y:S02]  /*0ce0*/  LOP3.LUT R6, R7, 0x7ffffff0, RZ, 0xc0, !PT ;  /* 0x7ffffff007067812 */ /* 0x000fe400078ec0ff */
[----:B------:R-:W-:-:S02]  /*0cf0*/  ISETP.GE.U32.AND P0, PT, R2, 0x7, PT ;  /* 0x000000070200780c */ /* 0x000fc40003f06070 */
[----:B------:R-:W-:Y:S01]  /*0d00*/  ISETP.GE.U32.AND P1, PT, R3, 0x3, PT ;  /* 0x000000030300780c */ /* 0x000fe20003f26070 */
[----:B0-----:R-:W-:Y:S01]  /*0d10*/  UIADD3 UR4, UP0, UPT, UR4, 0x20, URZ ;  /* 0x0000002004047890 */ /* 0x001fe2000ff1e0ff */
[----:B------:R-:W-:Y:S02]  /*0d20*/  LOP3.LUT R7, R7, 0x3, RZ, 0xc0, !PT ;  /* 0x0000000307077812 */ /* 0x000fe400078ec0ff */
[----:B------:R-:W-:Y:S01]  /*0d30*/  IADD3 R8, PT, PT, -R6, RZ, RZ ;  /* 0x000000ff06087210 */ /* 0x000fe20007ffe1ff */
[----:B------:R-:W-:-:S12]  /*0d40*/  UIADD3.X UR5, UPT, UPT, URZ, UR5, URZ, UP0, !UPT ;  /* 0x00000005ff057290 */ /* 0x000fd800087fe4ff */
.L_x_35:
[----:B------:R-:W0:Y:S01]  /*0d50*/  LDC R2, c[0x0][0x3a8] ;  /* 0x0000ea00ff027b82 */ /* 0x000e220000000800 */
[----:B------:R-:W-:Y:S01]  /*0d60*/  UMOV UR7, UR6 ;  /* 0x0000000600077c82 */ /* 0x000fe20008000000 */
[----:B------:R-:W-:Y:S01]  /*0d70*/  UIADD3 UR6, UPT, UPT, UR6, -0x1, URZ ;  /* 0xffffffff06067890 */ /* 0x000fe2000fffe0ff */
[----:B------:R-:W-:Y:S02]  /*0d80*/  HFMA2 R13, -RZ, RZ, 0, 0 ;  /* 0x00000000ff0d7431 */ /* 0x000fe400000001ff */
[----:B------:R-:W-:Y:S01]  /*0d90*/  IMAD.MOV.U32 R10, RZ, RZ, RZ ;  /* 0x000000ffff0a7224 */ /* 0x000fe200078e00ff */
[C---:B0-----:R-:W-:Y:S02]  /*0da0*/  ISETP.GE.AND P2, PT, R2.reuse, 0x10, PT ;  /* 0x000000100200780c */ /* 0x041fe40003f46270 */
[----:B------:R-:W-:-:S04]  /*0db0*/  IMAD R9, R2, UR6, R5 ;  /* 0x0000000602097c24 */ /* 0x000fc8000f8e0205 */
[----:B------:R-:W-:-:S07]  /*0dc0*/  IMAD R9, R9, R2, RZ ;  /* 0x0000000209097224 */ /* 0x000fce00078e02ff */
[----:B------:R-:W-:Y:S05]  /*0dd0*/  @!P2 BRA `(.L_x_30) ;  /* 0x0000000000aca947 */ /* 0x000fea0003800000 */
[----:B------:R-:W-:Y:S02]  /*0de0*/  MOV R13, RZ ;  /* 0x000000ff000d7202 */ /* 0x000fe40000000f00 */
[----:B------:R-:W-:Y:S02]  /*0df0*/  MOV R11, R9 ;  /* 0x00000009000b7202 */ /* 0x000fe40000000f00 */
[----:B------:R-:W-:-:S07]  /*0e00*/  MOV R10, R8 ;  /* 0x00000008000a7202 */ /* 0x000fce0000000f00 */
.L_x_31:
[----:B------:R-:W-:Y:S02]  /*0e10*/  MOV R2, UR4 ;  /* 0x0000000400027c02 */ /* 0x000fe40008000f00 */
[----:B------:R-:W-:-:S03]  /*0e20*/  MOV R3, UR5 ;  /* 0x0000000500037c02 */ /* 0x000fc60008000f00 */
[----:B------:R-:W-:-:S05]  /*0e30*/  IMAD.WIDE R2, R11, 0x4, R2 ;  /* 0x000000040b027825 */ /* 0x000fca00078e0202 */
        /* <DEDUP_REMOVED lines=13> */
[----:B------:R-:W2:Y:S01]  /*0f10*/  LDG.E R13, desc[UR8][R2.64+0x10] ;  /* 0x00001008020d7981 */ /* 0x000ea2000c1e1900 */
[----:B---3--:R-:W-:-:S03]  /*0f20*/  FFMA R18, R18, R4, R16 ;  /* 0x0000000412127223 */ /* 0x008fc60000000010 */
[----:B------:R-:W3:Y:S01]  /*0f30*/  LDG.E R16, desc[UR8][R2.64+0x14] ;  /* 0x0000140802107981 */ /* 0x000ee2000c1e1900 */
[----:B----4-:R-:W-:-:S03]  /*0f40*/  FFMA R24, R14, R4, R18 ;  /* 0x000000040e187223 */ /* 0x010fc60000000012 */
[----:B------:R-:W4:Y:S04]  /*0f50*/  LDG.E R14, desc[UR8][R2.64+0x18] ;  /* 0x00001808020e7981 */ /* 0x000f28000c1e1900 */
[----:B------:R-:W4:Y:S01]  /*0f60*/  LDG.E R18, desc[UR8][R2.64+0x1c] ;  /* 0x00001c0802127981 */ /* 0x000f22000c1e1900 */
[-C--:B------:R-:W-:Y:S01]  /*0f70*/  FFMA R15, R15, R4.reuse, R24 ;  /* 0x000000040f0f7223 */ /* 0x080fe20000000018 */
[----:B------:R-:W-:Y:S01]  /*0f80*/  IADD3 R10, PT, PT, R10, 0x10, RZ ;  /* 0x000000100a0a7810 */ /* 0x000fe20007ffe0ff */
[----:B------:R-:W-:Y:S02]  /*0f90*/  VIADD R11, R11, 0x10 ;  /* 0x000000100b0b7836 */ /* 0x000fe40000000000 */
[----:B------:R-:W-:Y:S01]  /*0fa0*/  FFMA R12, R12, R4, R15 ;  /* 0x000000040c0c7223 */ /* 0x000fe2000000000f */
[----:B------:R-:W-:-:S03]  /*0fb0*/  ISETP.NE.AND P2, PT, R10, RZ, PT ;  /* 0x000000ff0a00720c */ /* 0x000fc60003f45270 */
        /* <DEDUP_REMOVED lines=8> */
[----:B---3--:R-:W-:-:S04]  /*1040*/  FFMA R13, R16, R4, R13 ;  /* 0x00000004100d7223 */ /* 0x008fc8000000000d */
[----:B----4-:R-:W-:-:S04]  /*1050*/  FFMA R13, R14, R4, R13 ;  /* 0x000000040e0d7223 */ /* 0x010fc8000000000d */
[----:B------:R-:W-:Y:S01]  /*1060*/  FFMA R13, R18, R4, R13 ;  /* 0x00000004120d7223 */ /* 0x000fe2000000000d */
[----:B------:R-:W-:Y:S06]  /*1070*/  @P2 BRA `(.L_x_31) ;  /* 0xfffffffc00642947 */ /* 0x000fec000383ffff */
[----:B------:R-:W-:-:S07]  /*1080*/  MOV R10, R6 ;  /* 0x00000006000a7202 */ /* 0x000fce0000000f00 */
.L_x_30:
[----:B------:R-:W-:-:S13]  /*1090*/  ISETP.NE.AND P2, PT, R20, RZ, PT ;  /* 0x000000ff1400720c */ /* 0x000fda0003f45270 */
[----:B------:R-:W-:Y:S05]  /*10a0*/  @!P2 BRA `(.L_x_32) ;  /* 0x0000000000c8a947 */ /* 0x000fea0003800000 */
[----:B------:R-:W-:Y:S01]  /*10b0*/  ISETP.NE.AND P2, PT, R22, RZ, PT ;  /* 0x000000ff1600720c */ /* 0x000fe20003f45270 */
[----:B------:R-:W-:-:S12]  /*10c0*/  @!P0 BRA `(.L_x_33) ;  /* 0x0000000000508947 */ /* 0x000fd80003800000 */
[----:B------:R-:W0:Y:S01]  /*10d0*/  LDC.64 R2, c[0x0][0x398] ;  /* 0x0000e600ff027b82 */ /* 0x000e220000000a00 */
[----:B------:R-:W-:-:S05]  /*10e0*/  IADD3 R11, PT, PT, R9, R10, RZ ;  /* 0x0000000a090b7210 */ /* 0x000fca0007ffe0ff */
        /* <DEDUP_REMOVED lines=18> */
.L_x_33:
        /* <DEDUP_REMOVED lines=15> */
.L_x_34:
[----:B------:R-:W-:Y:S05]  /*1300*/  @!P2 BRA `(.L_x_32) ;  /* 0x000000000030a947 */ /* 0x000fea0003800000 */
[----:B------:R-:W0:Y:S01]  /*1310*/  LDC.64 R2, c[0x0][0x398] ;  /* 0x0000e600ff027b82 */ /* 0x000e220000000a00 */
[----:B------:R-:W-:-:S05]  /*1320*/  IADD3 R9, PT, PT, R9, R10, RZ ;  /* 0x0000000a09097210 */ /* 0x000fca0007ffe0ff */
        /* <DEDUP_REMOVED lines=10> */
.L_x_32:
[----:B------:R-:W-:Y:S01]  /*13d0*/  UISETP.GT.U32.AND UP0, UPT, UR7, 0x1, UPT ;  /* 0x000000010700788c */ /* 0x000fe2000bf04070 */
[----:B-----5:R-:W-:-:S08]  /*13e0*/  FMNMX R4, RZ, R13, !PT ;  /* 0x0000000dff047209 */ /* 0x020fd00007800000 */
[----:B------:R-:W-:Y:S05]  /*13f0*/  BRA.U UP0, `(.L_x_35) ;  /* 0xfffffff900547547 */ /* 0x000fea000b83ffff */
.L_x_29:
[----:B------:R-:W0:Y:S02]  /*1400*/  LDC.64 R2, c[0x0][0x388] ;  /* 0x0000e200ff027b82 */ /* 0x000e240000000a00 */
[----:B0-----:R-:W-:-:S05]  /*1410*/  IMAD.WIDE R2, R0, 0x4, R2 ;  /* 0x0000000400027825 */ /* 0x001fca00078e0202 */
[----:B-----5:R-:W-:Y:S01]  /*1420*/  STG.E desc[UR8][R2.64], R4 ;  /* 0x0000000402007986 */ /* 0x020fe2000c101908 */
[----:B------:R-:W-:Y:S05]  /*1430*/  EXIT ;  /* 0x000000000000794d */ /* 0x000fea0003800000 */
.L_x_36:
        /* <DEDUP_REMOVED lines=12> */
.L_x_92:


//--------------------- .text._Z23lora_compression_kernelPKfPfS0_S0_iiiif --------------------------
	.section	.text._Z23lora_compression_kernelPKfPfS0_S0_iiiif,"ax",@progbits
	.align	128
        .global         _Z23lora_compression_kernelPKfPfS0_S0_iiiif
        .type           _Z23lora_compression_kernelPKfPfS0_S0_iiiif,@function
        .size           _Z23lora_compression_kernelPKfPfS0_S0_iiiif,(.L_x_88 - _Z23lora_compression_kernelPKfPfS0_S0_iiiif)
        .other          _Z23lora_compression_kernelPKfPfS0_S0_iiiif,@"STO_CUDA_ENTRY STV_DEFAULT"
_Z23lora_compression_kernelPKfPfS0_S0_iiiif:
.text._Z23lora_compression_kernelPKfPfS0_S0_iiiif:
[----:B------:R-:W-:Y:S08]  /*0000*/  LDC R1, c[0x0][0x37c] ;  /* 0x0000df00ff017b82 */ /* 0x000ff00000000800 */
[----:B------:R-:W0:Y:S01]  /*0010*/  LDC R5, c[0x0][0x3a8] ;  /* 0x0000ea00ff057b82 */ /* 0x000e220000000800 */
[----:B------:R-:W0:Y:S01]  /*0020*/  LDCU UR6, c[0x0][0x3a4] ;  /* 0x00007480ff0677ac */ /* 0x000e220008000800 */
[----:B------:R-:W1:Y:S06]  /*0030*/  S2R R3, SR_TID.X ;  /* 0x0000000000037919 */ /* 0x000e6c0000002100 */
[----:B------:R-:W1:Y:S08]  /*0040*/  S2UR UR4, SR_CTAID.X ;  /* 0x00000000000479c3 */ /* 0x000e700000002500 */
[----:B------:R-:W1:Y:S01]  /*0050*/  LDC R2, c[0x0][0x360] ;  /* 0x0000d800ff027b82 */ /* 0x000e620000000800 */
[----:B0-----:R-:W-:-:S05]  /*0060*/  IMAD R7, R5, UR6, RZ ;  /* 0x0000000605077c24 */ /* 0x001fca000f8e02ff */
[-C--:B------:R-:W-:Y:S02]  /*0070*/  IABS R11, R7.reuse ;  /* 0x00000007000b7213 */ /* 0x080fe40000000000 */
[----:B------:R-:W-:Y:S02]  /*0080*/  IABS R6, R7 ;  /* 0x0000000700067213 */ /* 0x000fe40000000000 */
[----:B------:R-:W0:Y:S02]  /*0090*/  I2F.RP R0, R11 ;  /* 0x0000000b00007306 */ /* 0x000e240000209400 */
[----:B------:R-:W-:Y:S01]  /*00a0*/  IADD3 R6, PT, PT, RZ, -R6, RZ ;  /* 0x80000006ff067210 */ /* 0x000fe20007ffe0ff */
[----:B-1----:R-:W-:Y:S01]  /*00b0*/  IMAD R2, R2, UR4, R3 ;  /* 0x0000000402027c24 */ /* 0x002fe2000f8e0203 */
[----:B------:R-:W1:Y:S04]  /*00c0*/  LDCU UR4, c[0x0][0x3a0] ;  /* 0x00007400ff0477ac */ /* 0x000e680008000800 */
        /* <DEDUP_REMOVED lines=8> */
[----:B------:R-:W-:Y:S02]  /*0150*/  IABS R9, R5 ;  /* 0x0000000500097213 */ /* 0x000fe40000000000 */
[----:B------:R-:W-:Y:S02]  /*0160*/  MOV R3, R4 ;  /* 0x0000000400037202 */ /* 0x000fe40000000f00 */
[----:B------:R-:W-:-:S03]  /*0170*/  MOV R4, R9 ;  /* 0x0000000900047202 */ /* 0x000fc60000000f00 */
[----:B------:R-:W-:Y:S01]  /*0180*/  IMAD.HI.U32 R0, R0, R3, RZ ;  /* 0x0000000300007227 */ /* 0x000fe200078e00ff */
[----:B------:R-:W0:Y:S03]  /*0190*/  I2F.RP R10, R4 ;  /* 0x00000004000a7306 */ /* 0x000e260000209400 */
[----:B------:R-:W-:-:S05]  /*01a0*/  IMAD R6, R0, R6, R3 ;  /* 0x0000000600067224 */ /* 0x000fca00078e0203 */
[----:B------:R-:W-:Y:S01]  /*01b0*/  ISETP.GT.U32.AND P2, PT, R11, R6, PT ;  /* 0x000000060b00720c */ /* 0x000fe20003f44070 */
[----:B0-----:R-:W0:-:S12]  /*01c0*/  MUFU.RCP R10, R10 ;  /* 0x0000000a000a7308 */ /* 0x001e180000001000 */
[----:B------:R-:W-:Y:S01]  /*01d0*/  @!P2 IMAD.IADD R6, R6, 0x1, -R11 ;  /* 0x000000010606a824 */ /* 0x000fe200078e0a0b */
[----:B------:R-:W-:Y:S02]  /*01e0*/  @!P2 IADD3 R0, PT, PT, R0, 0x1, RZ ;  /* 0x000000010000a810 */ /* 0x000fe40007ffe0ff */
[----:B------:R-:W-:Y:S02]  /*01f0*/  ISETP.NE.AND P2, PT, R7, RZ, PT ;  /* 0x000000ff0700720c */ /* 0x000fe40003f45270 */
[----:B------:R-:W-:Y:S02]  /*0200*/  ISETP.GE.U32.AND P0, PT, R6, R11, PT ;  /* 0x0000000b0600720c */ /* 0x000fe40003f06070 */
[----:B------:R-:W-:-:S04]  /*0210*/  LOP3.LUT R6, R2, R7, RZ, 0x3c, !PT ;  /* 0x0000000702067212 */ /* 0x000fc800078e3cff */
[----:B------:R-:W-:Y:S02]  /*0220*/  ISETP.GE.AND P1, PT, R6, RZ, PT ;  /* 0x000000ff0600720c */ /* 0x000fe40003f26270 */
[----:B0-----:R-:W-:-:S04]  /*0230*/  IADD3 R8, PT, PT, R10, 0xffffffe, RZ ;  /* 0x0ffffffe0a087810 */ /* 0x001fc80007ffe0ff */
[----:B------:R0:W2:Y:S01]  /*0240*/  F2I.FTZ.U32.TRUNC.NTZ R9, R8 ;  /* 0x0000000800097305 */ /* 0x0000a2000021f000 */
[----:B------:R-:W-:-:S06]  /*0250*/  @P0 IADD3 R0, PT, PT, R0, 0x1, RZ ;  /* 0x0000000100000810 */ /* 0x000fcc0007ffe0ff */
[----:B------:R-:W-:Y:S02]  /*0260*/  @!P1 IADD3 R0, PT, PT, -R0, RZ, RZ ;  /* 0x000000ff00009210 */ /* 0x000fe40007ffe1ff */
[----:B------:R-:W-:Y:S01]  /*0270*/  @!P2 LOP3.LUT R0, RZ, R7, RZ, 0x33, !PT ;  /* 0x00000007ff00a212 */ /* 0x000fe200078e33ff */
[----:B0-----:R-:W-:-:S04]  /*0280*/  HFMA2 R8, -RZ, RZ, 0, 0 ;  /* 0x00000000ff087431 */ /* 0x001fc800000001ff */
[----:B------:R-:W-:Y:S01]  /*0290*/  IMAD.MOV R6, RZ, RZ, -R0 ;  /* 0x000000ffff067224 */ /* 0x000fe200078e0a00 */
[----:B--2---:R-:W-:-:S03]  /*02a0*/  IADD3 R11, PT, PT, RZ, -R9, RZ ;  /* 0x80000009ff0b7210 */ /* 0x004fc60007ffe0ff */
[----:B------:R-:W-:Y:S02]  /*02b0*/  IMAD R6, R7, R6, R2 ;  /* 0x0000000607067224 */ /* 0x000fe400078e0202 */
[----:B------:R-:W-:-:S03]  /*02c0*/  IMAD R7, R11, R4, RZ ;  /* 0x000000040b077224 */ /* 0x000fc600078e02ff */
[----:B------:R-:W-:Y:S01]  /*02d0*/  IABS R10, R6 ;  /* 0x00000006000a7213 */ /* 0x000fe20000000000 */
[----:B------:R-:W-:Y:S01]  /*02e0*/  IMAD.HI.U32 R8, R9, R7, R8 ;  /* 0x0000000709087227 */ /* 0x000fe200078e0008 */
[-C--:B------:R-:W-:Y:S02]  /*02f0*/  LOP3.LUT R6, R6, R5.reuse, RZ, 0x3c, !PT ;  /* 0x0000000506067212 */ /* 0x080fe400078e3cff */
[----:B------:R-:W-:Y:S02]  /*0300*/  MOV R9, R10 ;  /* 0x0000000a00097202 */ /* 0x000fe40000000f00 */
[----:B------:R-:W-:Y:S02]  /*0310*/  ISETP.GE.AND P0, PT, R6, RZ, PT ;  /* 0x000000ff0600720c */ /* 0x000fe40003f06270 */
[----:B------:R-:W-:Y:S01]  /*0320*/  LOP3.LUT R6, RZ, R5, RZ, 0x33, !PT ;  /* 0x00000005ff067212 */ /* 0x000fe200078e33ff */
[----:B------:R-:W-:-:S04]  /*0330*/  IMAD.HI.U32 R7, R8, R9, RZ ;  /* 0x0000000908077227 */ /* 0x000fc800078e00ff */
[----:B------:R-:W-:Y:S01]  /*0340*/  IMAD.HI.U32 R8, R8, R3, RZ ;  /* 0x0000000308087227 */ /* 0x000fe200078e00ff */
[----:B------:R-:W-:-:S03]  /*0350*/  IADD3 R10, PT, PT, -R7, RZ, RZ ;  /* 0x000000ff070a7210 */ /* 0x000fc60007ffe1ff */
[----:B------:R-:W-:Y:S02]  /*0360*/  IMAD.MOV R8, RZ, RZ, -R8 ;  /* 0x000000ffff087224 */ /* 0x000fe400078e0a08 */
[----:B------:R-:W-:-:S05]  /*0370*/  IMAD R9, R4, R10, R9 ;  /* 0x0000000a04097224 */ /* 0x000fca00078e0209 */
[----:B------:R-:W-:-:S13]  /*0380*/  ISETP.GT.U32.AND P2, PT, R4, R9, PT ;  /* 0x000000090400720c */ /* 0x000fda0003f44070 */
[-C--:B------:R-:W-:Y:S02]  /*0390*/  @!P2 IADD3 R9, PT, PT, R9, -R4.reuse, RZ ;  /* 0x800000040909a210 */ /* 0x080fe40007ffe0ff */
[----:B------:R-:W-:Y:S02]  /*03a0*/  @!P2 IADD3 R7, PT, PT, R7, 0x1, RZ ;  /* 0x000000010707a810 */ /* 0x000fe40007ffe0ff */
[----:B------:R-:W-:Y:S01]  /*03b0*/  ISETP.GE.U32.AND P1, PT, R9, R4, PT ;  /* 0x000000040900720c */ /* 0x000fe20003f26070 */
[----:B------:R-:W-:-:S05]  /*03c0*/  IMAD R9, R4, R8, R3 ;  /* 0x0000000804097224 */ /* 0x000fca00078e0203 */
[----:B------:R-:W-:-:S07]  /*03d0*/  ISETP.GT.U32.AND P2, PT, R4, R9, PT ;  /* 0x000000090400720c */ /* 0x000fce0003f44070 */
[----:B------:R-:W-:Y:S02]  /*03e0*/  @P1 IADD3 R7, PT, PT, R7, 0x1, RZ ;  /* 0x0000000107071810 */ /* 0x000fe40007ffe0ff */
[----:B------:R-:W-:Y:S02]  /*03f0*/  ISETP.NE.AND P1, PT, R5, RZ, PT ;  /* 0x000000ff0500720c */ /* 0x000fe40003f25270 */
[----:B------:R-:W-:Y:S02]  /*0400*/  @!P0 IADD3 R7, PT, PT, -R7, RZ, RZ ;  /* 0x000000ff07078210 */ /* 0x000fe40007ffe1ff */
[----:B------:R-:W-:Y:S02]  /*0410*/  @!P2 IADD3 R9, PT, PT, R9, -R4, RZ ;  /* 0x800000040909a210 */ /* 0x000fe40007ffe0ff */
[----:B------:R-:W-:Y:S02]  /*0420*/  SEL R3, R6, R7, !P1 ;  /* 0x0000000706037207 */ /* 0x000fe40004800000 */
[----:B------:R-:W-:-:S02]  /*0430*/  ISETP.GT.U32.AND P2, PT, R4, R9, PT ;  /* 0x000000090400720c */ /* 0x000fc40003f44070 */
[----:B------:R-:W-:-:S04]  /*0440*/  ISETP.GE.AND P0, PT, R3, UR6, PT ;  /* 0x0000000603007c0c */ /* 0x000fc8000bf06270 */
[----:B-1----:R-:W-:-:S04]  /*0450*/  ISETP.GE.OR P0, PT, R0, UR4, P0 ;  /* 0x0000000400007c0c */ /* 0x002fc80008706670 */
[----:B------:R-:W-:-:S13]  /*0460*/  ISETP.LT.OR P0, PT, R5, RZ, P0 ;  /* 0x000000ff0500720c */ /* 0x000fda0000701670 */
[----:B------:R-:W-:Y:S05]  /*0470*/  @P0 EXIT ;  /* 0x000000000000094d */ /* 0x000fea0003800000 */
[----:B------:R-:W0:Y:S01]  /*0480*/  LDCU UR5, c[0x0][0x3ac] ;  /* 0x00007580ff0577ac */ /* 0x000e220008000800 */
[----:B------:R-:W-:Y:S02]  /*0490*/  ISETP.GE.AND P0, PT, R2, RZ, PT ;  /* 0x000000ff0200720c */ /* 0x000fe40003f06270 */
[----:B------:R-:W-:Y:S01]  /*04a0*/  @!P2 IADD3 R9, PT, PT, R9, -R4, RZ ;  /* 0x800000040909a210 */ /* 0x000fe20007ffe0ff */
[----:B------:R-:W1:Y:S01]  /*04b0*/  LDCU.64 UR8, c[0x0][0x358] ;  /* 0x00006b00ff0877ac */ /* 0x000e620008000a00 */
[----:B------:R-:W-:-:S09]  /*04c0*/  MOV R4, RZ ;  /* 0x000000ff00047202 */ /* 0x000fd20000000f00 */
[----:B------:R-:W-:Y:S01]  /*04d0*/  @!P0 IADD3 R9, PT, PT, -R9, RZ, RZ ;  /* 0x000000ff09098210 */ /* 0x000fe20007ffe1ff */
[----:B0-----:R-:W-:-:S03]  /*04e0*/  UISETP.GE.AND UP0, UPT, UR5, 0x1, UPT ;  /* 0x000000010500788c */ /* 0x001fc6000bf06270 */
[----:B------:R-:W-:-:S06]  /*04f0*/  SEL R2, R6, R9, !P1 ;  /* 0x0000000906027207 */ /* 0x000fcc0004800000 */
[----:B-1----:R-:W-:Y:S05]  /*0500*/  BRA.U !UP0, `(.L_x_37) ;  /* 0x0000000508c07547 */ /* 0x002fea000b800000 */
[----:B------:R-:W0:Y:S01]  /*0510*/  LDC.64 R6, c[0x0][0x380] ;  /* 0x0000e000ff067b82 */ /* 0x000e220000000a00 */
[----:B------:R-:W-:-:S04]  /*0520*/  IMAD R4, R0, UR6, R3 ;  /* 0x0000000600047c24 */ /* 0x000fc8000f8e0203 */
[----:B------:R-:W-:-:S04]  /*0530*/  IMAD R5, R4, R5, R2 ;  /* 0x0000000504057224 */ /* 0x000fc800078e0202 */
[----:B0-----:R-:W-:-:S05]  /*0540*/  IMAD.WIDE R6, R5, 0x4, R6 ;  /* 0x0000000405067825 */ /* 0x001fca00078e0206 */
[----:B------:R0:W5:Y:S01]  /*0550*/  LDG.E R5, desc[UR8][R6.64] ;  /* 0x0000000806057981 */ /* 0x000162000c1e1900 */
[----:B------:R-:W-:Y:S01]  /*0560*/  UISETP.GE.U32.AND UP1, UPT, UR5, 0x10, UPT ;  /* 0x000000100500788c */ /* 0x000fe2000bf26070 */
[----:B------:R-:W-:Y:S01]  /*0570*/  HFMA2 R4, -RZ, RZ, 0, 0 ;  /* 0x00000000ff047431 */ /* 0x000fe200000001ff */
[----:B------:R-:W-:Y:S02]  /*0580*/  ULOP3.LUT UR10, UR5, 0xf, URZ, 0xc0, !UPT ;  /* 0x0000000f050a7892 */ /* 0x000fe4000f8ec0ff */
[----:B------:R-:W-:Y:S01]  /*0590*/  IMAD R8, R2, UR5, RZ ;  /* 0x0000000502087c24 */ /* 0x000fe2000f8e02ff */
[----:B------:R-:W-:Y:S01]  /*05a0*/  UMOV UR4, URZ ;  /* 0x000000ff00047c82 */ /* 0x000fe20008000000 */
[----:B------:R-:W-:-:S03]  /*05b0*/  UISETP.NE.AND UP0, UPT, UR10, URZ, UPT ;  /* 0x000000ff0a00728c */ /* 0x000fc6000bf05270 */
[----:B0-----:R-:W-:Y:S08]  /*05c0*/  BRA.U !UP1, `(.L_x_38) ;  /* 0x0000000109b87547 */ /* 0x001ff0000b800000 */
[----:B------:R-:W0:Y:S01]  /*05d0*/  LDCU.64 UR6, c[0x0][0x390] ;  /* 0x00007200ff0677ac */ /* 0x000e220008000a00 */
[----:B------:R-:W-:Y:S01]  /*05e0*/  IMAD.MOV.U32 R4, RZ, RZ, RZ ;  /* 0x000000ffff047224 */ /* 0x000fe200078e00ff */
[----:B------:R-:W-:Y:S01]  /*05f0*/  MOV R9, R8 ;  /* 0x0000000800097202 */ /* 0x000fe20000000f00 */
[----:B------:R-:W-:-:S04]  /*0600*/  ULOP3.LUT UR4, UR5, 0x7ffffff0, URZ, 0xc0, !UPT ;  /* 0x7ffffff005047892 */ /* 0x000fc8000f8ec0ff */
[----:B------:R-:W-:Y:S02]  /*0610*/  UIADD3 UR11, UPT, UPT, -UR4, URZ, URZ ;  /* 0x000000ff040b7290 */ /* 0x000fe4000fffe1ff */
[----:B0-----:R-:W-:-:S04]  /*0620*/  UIADD3 UR5, UP1, UPT, UR6, 0x20, URZ ;  /* 0x0000002006057890 */ /* 0x001fc8000ff3e0ff */
[----:B------:R-:W-:-:S12]  /*0630*/  UIADD3.X UR6, UPT, UPT, URZ, UR7, URZ, UP1, !UPT ;  /* 0x00000007ff067290 */ /* 0x000fd80008ffe4ff */
.L_x_39:
        /* <DEDUP_REMOVED lines=19> */
[----:B------:R-:W-:Y:S01]  /*0770*/  UIADD3 UR11, UPT, UPT, UR11, 0x10, URZ ;  /* 0x000000100b0b7890 */ /* 0x000fe2000fffe0ff */
[----:B------:R-:W-:-:S03]  /*0780*/  IADD3 R9, PT, PT, R9, 0x10, RZ ;  /* 0x0000001009097810 */ /* 0x000fc60007ffe0ff */
[----:B------:R-:W-:Y:S01]  /*0790*/  UISETP.NE.AND UP1, UPT, UR11, URZ, UPT ;  /* 0x000000ff0b00728c */ /* 0x000fe2000bf25270 */
[----:B--2--5:R-:W-:-:S04]  /*07a0*/  FFMA R4, R5, R13, R4 ;  /* 0x0000000d05047223 */ /* 0x024fc80000000004 */
[----:B---3--:R-:W-:-:S04]  /*07b0*/  FFMA R4, R5, R15, R4 ;  /* 0x0000000f05047223 */ /* 0x008fc80000000004 */
[----:B----4-:R-:W-:-:S04]  /*07c0*/  FFMA R4, R5, R17, R4 ;  /* 0x0000001105047223 */ /* 0x010fc80000000004 */
        /* <DEDUP_REMOVED lines=12> */
[----:B------:R-:W-:Y:S01]  /*0890*/  FFMA R4, R5, R11, R10 ;  /* 0x0000000b05047223 */ /* 0x000fe2000000000a */
[----:B------:R-:W-:Y:S06]  /*08a0*/  BRA.U UP1, `(.L_x_39) ;  /* 0xfffffffd01647547 */ /* 0x000fec000b83ffff */
.L_x_38:
[----:B------:R-:W-:Y:S05]  /*08b0*/  BRA.U !UP0, `(.L_x_37) ;  /* 0x0000000108d47547 */ /* 0x000fea000b800000 */
[----:B------:R-:W0:Y:S01]  /*08c0*/  LDCU UR5, c[0x0][0x3ac] ;  /* 0x00007580ff0577ac */ /* 0x000e220008000800 */
[----:B------:R-:W-:Y:S02]  /*08d0*/  UISETP.GE.U32.AND UP0, UPT, UR10, 0x8, UPT ;  /* 0x000000080a00788c */ /* 0x000fe4000bf06070 */
[----:B0-----:R-:W-:-:S04]  /*08e0*/  ULOP3.LUT UR6, UR5, 0x7, URZ, 0xc0, !UPT ;  /* 0x0000000705067892 */ /* 0x001fc8000f8ec0ff */
[----:B------:R-:W-:-:S03]  /*08f0*/  UISETP.NE.AND UP1, UPT, UR6, URZ, UPT ;  /* 0x000000ff0600728c */ /* 0x000fc6000bf25270 */
[----:B------:R-:W-:Y:S08]  /*0900*/  BRA.U !UP0, `(.L_x_40) ;  /* 0x0000000108507547 */ /* 0x000ff0000b800000 */
[----:B------:R-:W0:Y:S01]  /*0910*/  LDC.64 R6, c[0x0][0x390] ;  /* 0x0000e400ff067b82 */ /* 0x000e220000000a00 */
[----:B------:R-:W-:-:S05]  /*0920*/  IADD3 R9, PT, PT, R8, UR4, RZ ;  /* 0x0000000408097c10 */ /* 0x000fca000fffe0ff */
        /* <DEDUP_REMOVED lines=9> */
[----:B------:R-:W-:Y:S01]  /*09c0*/  UIADD3 UR4, UPT, UPT, UR4, 0x8, URZ ;  /* 0x0000000804047890 */ /* 0x000fe2000fffe0ff */
        /* <DEDUP_REMOVED lines=8> */
.L_x_40:
[----:B------:R-:W-:Y:S05]  /*0a50*/  BRA.U !UP1, `(.L_x_37) ;  /* 0x00000001096c7547 */ /* 0x000fea000b800000 */
[----:B------:R-:W-:Y:S02]  /*0a60*/  UISETP.GE.U32.AND UP0, UPT, UR6, 0x4, UPT ;  /* 0x000000040600788c */ /* 0x000fe4000bf06070 */
[----:B------:R-:W-:-:S04]  /*0a70*/  ULOP3.LUT UR5, UR5, 0x3, URZ, 0xc0, !UPT ;  /* 0x0000000305057892 */ /* 0x000fc8000f8ec0ff */
        /* <DEDUP_REMOVED lines=8> */
[----:B------:R-:W4:Y:S01]  /*0b00*/  LDG.E R15, desc[UR8][R6.64+0xc] ;  /* 0x00000c08060f7981 */ /* 0x000f22000c1e1900 */
[----:B------:R-:W-:Y:S01]  /*0b10*/  UIADD3 UR4, UPT, UPT, UR4, 0x4, URZ ;  /* 0x0000000404047890 */ /* 0x000fe2000fffe0ff */
[----:B--2--5:R-:W-:-:S04]  /*0b20*/  FFMA R4, R5, R9, R4 ;  /* 0x0000000905047223 */ /* 0x024fc80000000004 */
[----:B---3--:R-:W-:-:S04]  /*0b30*/  FFMA R4, R5, R11, R4 ;  /* 0x0000000b05047223 */ /* 0x008fc80000000004 */
[----:B----4-:R-:W-:-:S04]  /*0b40*/  FFMA R4, R5, R13, R4 ;  /* 0x0000000d05047223 */ /* 0x010fc80000000004 */
[----:B------:R-:W-:-:S07]  /*0b50*/  FFMA R4, R5, R15, R4 ;  /* 0x0000000f05047223 */ /* 0x000fce0000000004 */
.L_x_41:
[----:B------:R-:W-:Y:S05]  /*0b60*/  BRA.U !UP1, `(.L_x_37) ;  /* 0x0000000109287547 */ /* 0x000fea000b800000 */
[----:B------:R-:W0:Y:S01]  /*0b70*/  LDC.64 R10, c[0x0][0x390] ;  /* 0x0000e400ff0a7b82 */ /* 0x000e220000000a00 */
[----:B------:R-:W-:Y:S01]  /*0b80*/  VIADD R9, R8, UR4 ;  /* 0x0000000408097c36 */ /* 0x000fe20008000000 */
[----:B------:R-:W-:-:S12]  /*0b90*/  UIADD3 UR5, UPT, UPT, -UR5, URZ, URZ ;  /* 0x000000ff05057290 */ /* 0x000fd8000fffe1ff */
.L_x_42:
[----:B0-----:R-:W-:-:S06]  /*0ba0*/  IMAD.WIDE R6, R9, 0x4, R10 ;  /* 0x0000000409067825 */ /* 0x001fcc00078e020a */
[----:B------:R-:W2:Y:S01]  /*0bb0*/  LDG.E R6, desc[UR8][R6.64] ;  /* 0x0000000806067981 */ /* 0x000ea2000c1e1900 */
[----:B------:R-:W-:Y:S01]  /*0bc0*/  UIADD3 UR5, UPT, UPT, UR5, 0x1, URZ ;  /* 0x0000000105057890 */ /* 0x000fe2000fffe0ff */
[----:B------:R-:W-:-:S03]  /*0bd0*/  IADD3 R9, PT, PT, R9, 0x1, RZ ;  /* 0x0000000109097810 */ /* 0x000fc60007ffe0ff */
[----:B------:R-:W-:Y:S01]  /*0be0*/  UISETP.NE.AND UP0, UPT, UR5, URZ, UPT ;  /* 0x000000ff0500728c */ /* 0x000fe2000bf05270 */
[----:B--2--5:R-:W-:-:S08]  /*0bf0*/  FFMA R4, R5, R6, R4 ;  /* 0x0000000605047223 */ /* 0x024fd00000000004 */
[----:B------:R-:W-:Y:S05]  /*0c00*/  BRA.U UP0, `(.L_x_42) ;  /* 0xfffffffd00e47547 */ /* 0x000fea000b83ffff */
.L_x_37:
[----:B------:R-:W0:Y:S01]  /*0c10*/  LDCU UR20, c[0x0][0x3ac] ;  /* 0x00007580ff1477ac */ /* 0x000e220008000800 */
[----:B------:R-:W-:Y:S01]  /*0c20*/  MOV R7, RZ ;  /* 0x000000ff00077202 */ /* 0x000fe20000000f00 */
[----:B0-----:R-:W-:-:S09]  /*0c30*/  UISETP.GE.AND UP0, UPT, UR20, 0x1, UPT ;  /* 0x000000011400788c */ /* 0x001fd2000bf06270 */
[----:B------:R-:W-:Y:S05]  /*0c40*/  BRA.U !UP0, `(.L_x_43) ;  /* 0x0000000908a07547 */ /* 0x000fea000b800000 */
[----:B------:R-:W-:Y:S01]  /*0c50*/  UISETP.GE.U32.AND UP1, UPT, UR20, 0x10, UPT ;  /* 0x000000101400788c */ /* 0x000fe2000bf26070 */
[----:B------:R-:W-:Y:S01]  /*0c60*/  HFMA2 R7, -RZ, RZ, 0, 0 ;  /* 0x00000000ff077431 */ /* 0x000fe200000001ff */
[----:B------:R-:W-:Y:S01]  /*0c70*/  ULOP3.LUT UR28, UR20, 0xf, URZ, 0xc0, !UPT ;  /* 0x0000000f141c7892 */ /* 0x000fe2000f8ec0ff */
[----:B------:R-:W-:-:S03]  /*0c80*/  UMOV UR4, URZ ;  /* 0x000000ff00047c82 */ /* 0x000fc60008000000 */
[----:B------:R-:W-:-:S03]  /*0c90*/  UISETP.NE.AND UP0, UPT, UR28, URZ, UPT ;  /* 0x000000ff1c00728c */ /* 0x000fc6000bf05270 */
[----:B------:R-:W-:Y:S08]  /*0ca0*/  BRA.U !UP1, `(.L_x_44) ;  /* 0x0000000509807547 */ /* 0x000ff0000b800000 */
[----:B------:R-:W0:Y:S01]  /*0cb0*/  LDCU UR21, c[0x0][0x3a8] ;  /* 0x00007500ff1577ac */ /* 0x000e220008000800 */
[----:B------:R-:W-:Y:S02]  /*0cc0*/  MOV R7, RZ ;  /* 0x000000ff00077202 */ /* 0x000fe40000000f00 */
[----:B-----5:R-:W-:Y:S01]  /*0cd0*/  MOV R5, R2 ;  /* 0x0000000200057202 */ /* 0x020fe20000000f00 */
[----:B------:R-:W0:Y:S01]  /*0ce0*/  LDCU.64 UR18, c[0x0][0x398] ;  /* 0x00007300ff1277ac */ /* 0x000e220008000a00 */
[----:B------:R-:W-:-:S04]  /*0cf0*/  ULOP3.LUT UR4, UR20, 0x7ffffff0, URZ, 0xc0, !UPT ;  /* 0x7ffffff014047892 */ /* 0x000fc8000f8ec0ff */
[----:B------:R-:W-:Y:S02]  /*0d00*/  UIADD3 UR5, UPT, UPT, -UR4, URZ, URZ ;  /* 0x000000ff04057290 */ /* 0x000fe4000fffe1ff */
[----:B0-----:R-:W-:Y:S02]  /*0d10*/  UIMAD.WIDE.U32 UR6, UR21, 0x2c, UR18 ;  /* 0x0000002c150678a5 */ /* 0x001fe4000f8e0012 */
[----:B------:R-:W-:Y:S02]  /*0d20*/  UIMAD.WIDE.U32 UR10, UR21, 0x30, UR18 ;  /* 0x00000030150a78a5 */ /* 0x000fe4000f8e0012 */
[----:B------:R-:W-:Y:S02]  /*0d30*/  UIMAD.WIDE.U32 UR12, UR21, 0x34, UR18 ;  /* 0x00000034150c78a5 */ /* 0x000fe4000f8e0012 */
[----:B------:R-:W-:Y:S02]  /*0d40*/  UIMAD.WIDE.U32 UR14, UR21, 0x38, UR18 ;  /* 0x00000038150e78a5 */ /* 0x000fe4000f8e0012 */
[----:B------:R-:W-:-:S12]  /*0d50*/  UIMAD.WIDE.U32 UR16, UR21, 0x3c, UR18 ;  /* 0x0000003c151078a5 */ /* 0x000fd8000f8e0012 */
.L_x_45:
[----:B------:R-:W-:Y:S01]  /*0d60*/  UIMAD.WIDE.U32 UR22, UR21, 0x4, UR18 ;  /* 0x00000004151678a5 */ /* 0x000fe2000f8e0012 */
[----:B------:R-:W-:Y:S01]  /*0d70*/  MOV R14, 0x4 ;  /* 0x00000004000e7802 */ /* 0x000fe20000000f00 */
[----:B------:R-:W-:Y:S02]  /*0d80*/  UIMAD.WIDE.U32 UR24, UR21, 0x8, UR18 ;  /* 0x00000008151878a5 */ /* 0x000fe4000f8e0012 */
[----:B------:R-:W-:Y:S02]  /*0d90*/  UIMAD.WIDE.U32 UR26, UR21, 0xc, UR18 ;  /* 0x0000000c151a78a5 */ /* 0x000fe4000f8e0012 */
[----:B------:R-:W-:Y:S01]  /*0da0*/  MOV R11, UR23 ;  /* 0x00000017000b7c02 */ /* 0x000fe20008000f00 */
[----:B------:R-:W-:Y:S01]  /*0db0*/  IMAD.U32 R10, RZ, RZ, UR22 ;  /* 0x00000016ff0a7e24 */ /* 0x000fe2000f8e00ff */
[----:B------:R-:W-:Y:S01]  /*0dc0*/  MOV R8, UR24 ;  /* 0x0000001800087c02 */ /* 0x000fe20008000f00 */
[C---:B------:R-:W-:Y:S01]  /*0dd0*/  IMAD.WIDE R14, R5.reuse, R14, UR18 ;  /* 0x00000012050e7e25 */ /* 0x040fe2000f8e020e */
[----:B------:R-:W-:Y:S01]  /*0de0*/  MOV R9, UR25 ;  /* 0x0000001900097c02 */ /* 0x000fe20008000f00 */
[----:B------:R-:W-:Y:S01]  /*0df0*/  UIMAD.WIDE.U32 UR22, UR21, 0x10, UR18 ;  /* 0x00000010151678a5 */ /* 0x000fe2000f8e0012 */
[----:B------:R-:W-:Y:S01]  /*0e00*/  MOV R12, UR26 ;  /* 0x0000001a000c7c02 */ /* 0x000fe20008000f00 */
[C---:B------:R-:W-:Y:S01]  /*0e10*/  IMAD.WIDE R10, R5.reuse, 0x4, R10 ;  /* 0x00000004050a7825 */ /* 0x040fe200078e020a */
[----:B------:R0:W2:Y:S01]  /*0e20*/  LDG.E R6, desc[UR8][R14.64] ;  /* 0x000000080e067981 */ /* 0x0000a2000c1e1900 */
[----:B------:R-:W-:Y:S01]  /*0e30*/  MOV R13, UR27 ;  /* 0x0000001b000d7c02 */ /* 0x000fe20008000f00 */
[----:B------:R-:W-:Y:S01]  /*0e40*/  UIMAD.WIDE.U32 UR26, UR21, 0x14, UR18 ;  /* 0x00000014151a78a5 */ /* 0x000fe2000f8e0012 */
[C---:B------:R-:W-:Y:S01]  /*0e50*/  IMAD.WIDE R8, R5.reuse, 0x4, R8 ;  /* 0x0000000405087825 */ /* 0x040fe200078e0208 */
[----:B------:R-:W-:Y:S01]  /*0e60*/  MOV R18, UR22 ;  /* 0x0000001600127c02 */ /* 0x000fe20008000f00 */
[----:B------:R-:W3:Y:S02]  /*0e70*/  LDG.E R11, desc[UR8][R10.64] ;  /* 0x000000080a0b7981 */ /* 0x000ee4000c1e1900 */
[C---:B------:R-:W-:Y:S01]  /*0e80*/  IMAD.WIDE R12, R5.reuse, 0x4, R12 ;  /* 0x00000004050c7825 */ /* 0x040fe200078e020c */
[----:B------:R-:W-:Y:S01]  /*0e90*/  UIMAD.WIDE.U32 UR24, UR21, 0x18, UR18 ;  /* 0x00000018151878a5 */ /* 0x000fe2000f8e0012 */
[----:B------:R-:W4:Y:S02]  /*0ea0*/  LDG.E R9, desc[UR8][R8.64] ;  /* 0x0000000808097981 */ /* 0x000f24000c1e1900 */
[----:B------:R-:W-:Y:S01]  /*0eb0*/  IMAD.U32 R19, RZ, RZ, UR23 ;  /* 0x00000017ff137e24 */ /* 0x000fe2000f8e00ff */
[----:B------:R-:W-:Y:S01]  /*0ec0*/  MOV R16, UR26 ;  /* 0x0000001a00107c02 */ /* 0x000fe20008000f00 */
[----:B------:R1:W5:Y:S01]  /*0ed0*/  LDG.E R13, desc[UR8][R12.64] ;  /* 0x000000080c0d7981 */ /* 0x000362000c1e1900 */
[----:B------:R-:W-:Y:S01]  /*0ee0*/  MOV R17, UR27 ;  /* 0x0000001b00117c02 */ /* 0x000fe20008000f00 */
[----:B0-----:R-:W-:Y:S01]  /*0ef0*/  IMAD.WIDE R14, R5, 0x4, R18 ;  /* 0x00000004050e7825 */ /* 0x001fe200078e0212 */
[----:B------:R-:W-:Y:S01]  /*0f00*/  UIMAD.WIDE.U32 UR22, UR21, 0x1c, UR18 ;  /* 0x0000001c151678a5 */ /* 0x000fe2000f8e0012 */
[----:B------:R-:W-:-:S02]  /*0f10*/  MOV R22, UR24 ;  /* 0x0000001800167c02 */ /* 0x000fc40008000f00 */
[----:B------:R-:W-:Y:S01]  /*0f20*/  MOV R23, UR25 ;  /* 0x0000001900177c02 */ /* 0x000fe20008000f00 */
[C---:B------:R-:W-:Y:S01]  /*0f30*/  IMAD.WIDE R16, R5.reuse, 0x4, R16 ;  /* 0x0000000405107825 */ /* 0x040fe200078e0210 */
[----:B------:R-:W5:Y:S01]  /*0f40*/  LDG.E R15, desc[UR8][R14.64] ;  /* 0x000000080e0f7981 */ /* 0x000f62000c1e1900 */
[----:B------:R-:W-:Y:S02]  /*0f50*/  MOV R18, UR22 ;  /* 0x0000001600127c02 */ /* 0x000fe40008000f00 */
[----:B------:R-:W-:Y:S01]  /*0f60*/  MOV R19, UR23 ;  /* 0x0000001700137c02 */ /* 0x000fe20008000f00 */
[----:B------:R-:W-:Y:S01]  /*0f70*/  IMAD.WIDE R22, R5, 0x4, R22 ;  /* 0x0000000405167825 */ /* 0x000fe200078e0216 */
[----:B------:R0:W5:Y:S01]  /*0f80*/  LDG.E R17, desc[UR8][R16.64] ;  /* 0x0000000810117981 */ /* 0x000162000c1e1900 */
[----:B------:R-:W-:Y:S02]  /*0f90*/  UIMAD.WIDE.U32 UR24, UR21, 0x20, UR18 ;  /* 0x00000020151878a5 */ /* 0x000fe4000f8e0012 */
[----:B-1----:R-:W-:-:S02]  /*0fa0*/  HFMA2 R12, -RZ, RZ, 0, 2.384185791015625e-07 ;  /* 0x00000004ff0c7431 */ /* 0x002fc400000001ff */
[----:B------:R-:W-:Y:S01]  /*0fb0*/  IMAD.MOV.U32 R26, RZ, RZ, 0x4 ;  /* 0x00000004ff1a7424 */ /* 0x000fe200078e00ff */
[----:B------:R-:W5:Y:S01]  /*0fc0*/  LDG.E R29, desc[UR8][R22.64] ;  /* 0x00000008161d7981 */ /* 0x000f62000c1e1900 */
[----:B------:R-:W-:Y:S01]  /*0fd0*/  IMAD.WIDE R18, R5, 0x4, R18 ;  /* 0x0000000405127825 */ /* 0x000fe200078e0212 */
[----:B------:R-:W-:-:S03]  /*0fe0*/  UIMAD.WIDE.U32 UR26, UR21, 0x24, UR18 ;  /* 0x00000024151a78a5 */ /* 0x000fc6000f8e0012 */
[----:B------:R-:W-:Y:S02]  /*0ff0*/  HFMA2 R24, -RZ, RZ, 0, 2.384185791015625e-07 ;  /* 0x00000004ff187431 */ /* 0x000fe400000001ff */
[C---:B------:R-:W-:Y:S01]  /*1000*/  IMAD.WIDE R26, R5.reuse, R26, UR24 ;  /* 0x00000018051a7e25 */ /* 0x040fe2000f8e021a */
[----:B------:R1:W5:Y:S01]  /*1010*/  LDG.E R8, desc[UR8][R18.64] ;  /* 0x0000000812087981 */ /* 0x000362000c1e1900 */
[----:B------:R-:W-:Y:S01]  /*1020*/  UIMAD.WIDE.U32 UR22, UR21, 0x28, UR18 ;  /* 0x00000028151678a5 */ /* 0x000fe2000f8e0012 */
[----:B------:R-:W-:Y:S02]  /*1030*/  MOV R20, 0x4 ;  /* 0x0000000400147802 */ /* 0x000fe40000000f00 */
[----:B------:R1:W5:Y:S01]  /*1040*/  LDG.E R10, desc[UR8][R26.64] ;  /* 0x000000081a0a7981 */ /* 0x000362000c1e1900 */
[----:B0-----:R-:W-:Y:S02]  /*1050*/  HFMA2 R16, -RZ, RZ, 0, 2.384185791015625e-07 ;  /* 0x00000004ff107431 */ /* 0x001fe400000001ff */
[----:B-1----:R-:W-:Y:S01]  /*1060*/  IMAD.WIDE R18, R5, R12, UR26 ;  /* 0x0000001a05127e25 */ /* 0x002fe2000f8e020c */
[----:B------:R-:W-:-:S03]  /*1070*/  MOV R22, 0x4 ;  /* 0x0000000400167802 */ /* 0x000fc60000000f00 */
[C---:B------:R-:W-:Y:S01]  /*1080*/  IMAD.WIDE R20, R5.reuse, R20, UR22 ;  /* 0x0000001605147e25 */ /* 0x040fe2000f8e0214 */
[----:B------:R-:W5:Y:S03]  /*1090*/  LDG.E R12, desc[UR8][R18.64] ;  /* 0x00000008120c7981 */ /* 0x000f66000c1e1900 */
[C---:B------:R-:W-:Y:S01]  /*10a0*/  IMAD.WIDE R24, R5.reuse, R24, UR6 ;  /* 0x0000000605187e25 */ /* 0x040fe2000f8e0218 */
[----:B------:R0:W5:Y:S03]  /*10b0*/  LDG.E R14, desc[UR8][R20.64] ;  /* 0x00000008140e7981 */ /* 0x000166000c1e1900 */
[C---:B------:R-:W-:Y:S02]  /*10c0*/  IMAD.WIDE R22, R5.reuse, R22, UR10 ;  /* 0x0000000a05167e25 */ /* 0x040fe4000f8e0216 */
[----:B------:R-:W5:Y:S02]  /*10d0*/  LDG.E R25, desc[UR8][R24.64] ;  /* 0x0000000818197981 */ /* 0x000f64000c1e1900 */
[----:B------:R-:W-:-:S02]  /*10e0*/  IMAD.WIDE R26, R5, R16, UR12 ;  /* 0x0000000c051a7e25 */ /* 0x000fc4000f8e0210 */
[----:B------:R-:W5:Y:S01]  /*10f0*/  LDG.E R23, desc[UR8][R22.64] ;  /* 0x0000000816177981 */ /* 0x000f62000c1e1900 */
[----:B0-----:R-:W-:Y:S01]  /*1100*/  MOV R20, 0x4 ;  /* 0x0000000400147802 */ /* 0x001fe20000000f00 */
[C---:B------:R-:W-:Y:S02]  /*1110*/  IMAD.WIDE R18, R5.reuse, R16, UR14 ;  /* 0x0000000e05127e25 */ /* 0x040fe4000f8e0210 */
[----:B------:R-:W5:Y:S02]  /*1120*/  LDG.E R27, desc[UR8][R26.64] ;  /* 0x000000081a1b7981 */ /* 0x000f64000c1e1900 */
[----:B------:R-:W-:Y:S02]  /*1130*/  IMAD.WIDE R20, R5, R20, UR16 ;  /* 0x0000001005147e25 */ /* 0x000fe4000f8e0214 */
[----:B------:R-:W5:Y:S04]  /*1140*/  LDG.E R19, desc[UR8][R18.64] ;  /* 0x0000000812137981 */ /* 0x000f68000c1e1900 */
[----:B------:R-:W5:Y:S01]  /*1150*/  LDG.E R21, desc[UR8][R20.64] ;  /* 0x0000000814157981 */ /* 0x000f62000c1e1900 */
[----:B------:R-:W-:-:S04]  /*1160*/  UIADD3 UR5, UPT, UPT, UR5, 0x10, URZ ;  /* 0x0000001005057890 */ /* 0x000fc8000fffe0ff */
[----:B------:R-:W-:Y:S01]  /*1170*/  UISETP.NE.AND UP1, UPT, UR5, URZ, UPT ;  /* 0x000000ff0500728c */ /* 0x000fe2000bf25270 */
[----:B--2---:R-:W-:-:S04]  /*1180*/  FFMA R6, R6, R4, R7 ;  /* 0x0000000406067223 */ /* 0x004fc80000000007 */
[----:B---3--:R-:W-:-:S04]  /*1190*/  FFMA R6, R11, R4, R6 ;  /* 0x000000040b067223 */ /* 0x008fc80000000006 */
[----:B----4-:R-:W-:-:S04]  /*11a0*/  FFMA R6, R9, R4, R6 ;  /* 0x0000000409067223 */ /* 0x010fc80000000006 */
[----:B-----5:R-:W-:-:S04]  /*11b0*/  FFMA R6, R13, R4, R6 ;  /* 0x000000040d067223 */ /* 0x020fc80000000006 */
        /* <DEDUP_REMOVED lines=9> */
[----:B------:R-:W-:-:S03]  /*1250*/  IMAD.U32 R6, RZ, RZ, UR21 ;  /* 0x00000015ff067e24 */ /* 0x000fc6000f8e00ff */
[----:B------:R-:W-:-:S04]  /*1260*/  FFMA R14, R27, R4, R14 ;  /* 0x000000041b0e7223 */ /* 0x000fc8000000000e */
[----:B------:R-:W-:Y:S01]  /*1270*/  FFMA R14, R19, R4, R14 ;  /* 0x00000004130e7223 */ /* 0x000fe2000000000e */
[----:B------:R-:W-:-:S03]  /*1280*/  LEA R5, R6, R5, 0x4 ;  /* 0x0000000506057211 */ /* 0x000fc600078e20ff */
[----:B------:R-:W-:Y:S01]  /*1290*/  FFMA R7, R21, R4, R14 ;  /* 0x0000000415077223 */ /* 0x000fe2000000000e */
[----:B------:R-:W-:Y:S06]  /*12a0*/  BRA.U UP1, `(.L_x_45) ;  /* 0xfffffff901ac7547 */ /* 0x000fec000b83ffff */
.L_x_44:
[----:B------:R-:W-:Y:S05]  /*12b0*/  BRA.U !UP0, `(.L_x_43) ;  /* 0x0000000508047547 */ /* 0x000fea000b800000 */
[----:B------:R-:W-:Y:S02]  /*12c0*/  UISETP.GE.U32.AND UP0, UPT, UR28, 0x8, UPT ;  /* 0x000000081c00788c */ /* 0x000fe4000bf06070 */
[----:B------:R-:W-:-:S04]  /*12d0*/  ULOP3.LUT UR6, UR20, 0x7, URZ, 0xc0, !UPT ;  /* 0x0000000714067892 */ /* 0x000fc8000f8ec0ff */
[----:B------:R-:W-:-:S03]  /*12e0*/  UISETP.NE.AND UP1, UPT, UR6, URZ, UPT ;  /* 0x000000ff0600728c */ /* 0x000fc6000bf25270 */
[----:B------:R-:W-:Y:S08]  /*12f0*/  BRA.U !UP0, `(.L_x_46) ;  /* 0x0000000108707547 */ /* 0x000ff0000b800000 */
[----:B------:R-:W0:Y:S08]  /*1300*/  LDC R23, c[0x0][0x3a8] ;  /* 0x0000ea00ff177b82 */ /* 0x000e300000000800 */
[----:B------:R-:W1:Y:S01]  /*1310*/  LDC.64 R14, c[0x0][0x398] ;  /* 0x0000e600ff0e7b82 */ /* 0x000e620000000a00 */
[----:B0----5:R-:W-:-:S04]  /*1320*/  IMAD R5, R23, UR4, R2 ;  /* 0x0000000417057c24 */ /* 0x021fc8000f8e0202 */
[----:B-1----:R-:W-:-:S04]  /*1330*/  IMAD.WIDE R14, R5, 0x4, R14 ;  /* 0x00000004050e7825 */ /* 0x002fc800078e020e */
[C---:B------:R-:W-:Y:S02]  /*1340*/  IMAD.WIDE.U32 R16, R23.reuse, 0x4, R14 ;  /* 0x0000000417107825 */ /* 0x040fe400078e000e */
[----:B------:R-:W2:Y:S02]  /*1350*/  LDG.E R14, desc[UR8][R14.64] ;  /* 0x000000080e0e7981 */ /* 0x000ea4000c1e1900 */
[C---:B------:R-:W-:Y:S02]  /*1360*/  IMAD.WIDE.U32 R18, R23.reuse, 0x4, R16 ;  /* 0x0000000417127825 */ /* 0x040fe400078e0010 */
[----:B------:R-:W3:Y:S02]  /*1370*/  LDG.E R16, desc[UR8][R16.64] ;  /* 0x0000000810107981 */ /* 0x000ee4000c1e1900 */
[C---:B------:R-:W-:Y:S02]  /*1380*/  IMAD.WIDE.U32 R8, R23.reuse, 0x4, R18 ;  /* 0x0000000417087825 */ /* 0x040fe400078e0012 */
[----:B------:R-:W4:Y:S02]  /*1390*/  LDG.E R18, desc[UR8][R18.64] ;  /* 0x0000000812127981 */ /* 0x000f24000c1e1900 */
[----:B------:R-:W-:-:S02]  /*13a0*/  IMAD.WIDE.U32 R20, R23, 0x4, R8 ;  /* 0x0000000417147825 */ /* 0x000fc400078e0008 */
[----:B------:R-:W4:Y:S02]  /*13b0*/  LDG.E R8, desc[UR8][R8.64] ;  /* 0x0000000808087981 */ /* 0x000f24000c1e1900 */
[C---:B------:R-:W-:Y:S02]  /*13c0*/  IMAD.WIDE.U32 R10, R23.reuse, 0x4, R20 ;  /* 0x00000004170a7825 */ /* 0x040fe400078e0014 */
[----:B------:R-:W4:Y:S02]  /*13d0*/  LDG.E R20, desc[UR8][R20.64] ;  /* 0x0000000814147981 */ /* 0x000f24000c1e1900 */
[C---:B------:R-:W-:Y:S02]  /*13e0*/  IMAD.WIDE.U32 R12, R23.reuse, 0x4, R10 ;  /* 0x00000004170c7825 */ /* 0x040fe400078e000a */
[----:B------:R-:W4:Y:S02]  /*13f0*/  LDG.E R10, desc[UR8][R10.64] ;  /* 0x000000080a0a7981 */ /* 0x000f24000c1e1900 */
[----:B------:R-:W-:-:S02]  /*1400*/  IMAD.WIDE.U32 R22, R23, 0x4, R12 ;  /* 0x0000000417167825 */ /* 0x000fc400078e000c */
[----:B------:R-:W4:Y:S04]  /*1410*/  LDG.E R12, desc[UR8][R12.64] ;  /* 0x000000080c0c7981 */ /* 0x000f28000c1e1900 */
[----:B------:R-:W4:Y:S01]  /*1420*/  LDG.E R22, desc[UR8][R22.64] ;  /* 0x0000000816167981 */ /* 0x000f22000c1e1900 */
[----:B------:R-:W-:Y:S01]  /*1430*/  UIADD3 UR4, UPT, UPT, UR4, 0x8, URZ ;  /* 0x0000000804047890 */ /* 0x000fe2000fffe0ff */
[----:B--2---:R-:W-:-:S04]  /*1440*/  FFMA R7, R14, R4, R7 ;  /* 0x000000040e077223 */ /* 0x004fc80000000007 */
[----:B---3--:R-:W-:-:S04]  /*1450*/  FFMA R7, R16, R4, R7 ;  /* 0x0000000410077223 */ /* 0x008fc80000000007 */
[----:B----4-:R-:W-:-:S04]  /*1460*/  FFMA R7, R18, R4, R7 ;  /* 0x0000000412077223 */ /* 0x010fc80000000007 */
[----:B------:R-:W-:-:S04]  /*1470*/  FFMA R7, R8, R4, R7 ;  /* 0x0000000408077223 */ /* 0x000fc80000000007 */
[----:B------:R-:W-:-:S04]  /*1480*/  FFMA R7, R20, R4, R7 ;  /* 0x0000000414077223 */ /* 0x000fc80000000007 */
[----:B------:R-:W-:-:S04]  /*1490*/  FFMA R7, R10, R4, R7 ;  /* 0x000000040a077223 */ /* 0x000fc80000000007 */
[----:B------:R-:W-:-:S04]  /*14a0*/  FFMA R7, R12, R4, R7 ;  /* 0x000000040c077223 */ /* 0x000fc80000000007 */
[----:B------:R-:W-:-:S07]  /*14b0*/  FFMA R7, R22, R4, R7 ;  /* 0x0000000416077223 */ /* 0x000fce0000000007 */
.L_x_46:
        /* <DEDUP_REMOVED lines=13> */
[----:B------:R-:W-:Y:S02]  /*1590*/  IMAD.WIDE.U32 R14, R15, 0x4, R12 ;  /* 0x000000040f0e7825 */ /* 0x000fe400078e000c */
[----:B------:R-:W4:Y:S04]  /*15a0*/  LDG.E R12, desc[UR8][R12.64] ;  /* 0x000000080c0c7981 */ /* 0x000f28000c1e1900 */
[----:B------:R-:W4:Y:S01]  /*15b0*/  LDG.E R14, desc[UR8][R14.64] ;  /* 0x000000080e0e7981 */ /* 0x000f22000c1e1900 */
[----:B------:R-:W-:Y:S01]  /*15c0*/  UIADD3 UR4, UPT, UPT, UR4, 0x4, URZ ;  /* 0x0000000404047890 */ /* 0x000fe2000fffe0ff */
[----:B--2---:R-:W-:-:S04]  /*15d0*/  FFMA R7, R8, R4, R7 ;  /* 0x0000000408077223 */ /* 0x004fc80000000007 */
[----:B---3--:R-:W-:-:S04]  /*15e0*/  FFMA R7, R10, R4, R7 ;  /* 0x000000040a077223 */ /* 0x008fc80000000007 */
[----:B----4-:R-:W-:-:S04]  /*15f0*/  FFMA R7, R12, R4, R7 ;  /* 0x000000040c077223 */ /* 0x010fc80000000007 */
[----:B------:R-:W-:-:S07]  /*1600*/  FFMA R7, R14, R4, R7 ;  /* 0x000000040e077223 */ /* 0x000fce0000000007 */
.L_x_47:
[----:B------:R-:W-:Y:S05]  /*1610*/  BRA.U !UP1, `(.L_x_43) ;  /* 0x00000001092c7547 */ /* 0x000fea000b800000 */
[----:B------:R-:W0:Y:S01]  /*1620*/  LDC R6, c[0x0][0x3a8] ;  /* 0x0000ea00ff067b82 */ /* 0x000e220000000800 */
[----:B------:R-:W-:-:S07]  /*1630*/  UIADD3 UR5, UPT, UPT, -UR5, URZ, URZ ;  /* 0x000000ff05057290 */ /* 0x000fce000fffe1ff */
[----:B------:R-:W1:Y:S01]  /*1640*/  LDC.64 R10, c[0x0][0x398] ;  /* 0x0000e600ff0a7b82 */ /* 0x000e620000000a00 */
[----:B0----5:R-:W-:-:S07]  /*1650*/  IMAD R5, R6, UR4, R2 ;  /* 0x0000000406057c24 */ /* 0x021fce000f8e0202 */
.L_x_48:
[----:B-1----:R-:W-:-:S06]  /*1660*/  IMAD.WIDE R8, R5, 0x4, R10 ;  /* 0x0000000405087825 */ /* 0x002fcc00078e020a */
[----:B------:R-:W2:Y:S01]  /*1670*/  LDG.E R8, desc[UR8][R8.64] ;  /* 0x0000000808087981 */ /* 0x000ea2000c1e1900 */
[----:B------:R-:W-:Y:S01]  /*1680*/  UIADD3 UR5, UPT, UPT, UR5, 0x1, URZ ;  /* 0x0000000105057890 */ /* 0x000fe2000fffe0ff */
[----:B------:R-:W-:-:S03]  /*1690*/  IADD3 R5, PT, PT, R5, R6, RZ ;  /* 0x0000000605057210 */ /* 0x000fc60007ffe0ff */
[----:B------:R-:W-:Y:S01]  /*16a0*/  UISETP.NE.AND UP0, UPT, UR5, URZ, UPT ;  /* 0x000000ff0500728c */ /* 0x000fe2000bf05270 */
[----:B--2---:R-:W-:-:S08]  /*16b0*/  FFMA R7, R8, R4, R7 ;  /* 0x0000000408077223 */ /* 0x004fd00000000007 */
[----:B------:R-:W-:Y:S05]  /*16c0*/  BRA.U UP0, `(.L_x_48) ;  /* 0xfffffffd00e47547 */ /* 0x000fea000b83ffff */
.L_x_43:
[----:B------:R-:W0:Y:S01]  /*16d0*/  LDCU UR4, c[0x0][0x3b0] ;  /* 0x00007600ff0477ac */ /* 0x000e220008000800 */
[----:B-----5:R-:W-:Y:S01]  /*16e0*/  I2FP.F32.S32 R5, UR20 ;  /* 0x0000001400057c45 */ /* 0x020fe20008201400 */
[----:B------:R-:W1:Y:S03]  /*16f0*/  LDCU UR5, c[0x0][0x3a4] ;  /* 0x00007480ff0577ac */ /* 0x000e660008000800 */
[----:B------:R-:W2:Y:S01]  /*1700*/  MUFU.RCP R4, R5 ;  /* 0x0000000500047308 */ /* 0x000ea20000001000 */
[----:B------:R-:W3:Y:S01]  /*1710*/  LDCU UR6, c[0x0][0x3a8] ;  /* 0x00007500ff0677ac */ /* 0x000ee20008000800 */
[----:B0-----:R-:W-:-:S06]  /*1720*/  MOV R6, UR4 ;  /* 0x0000000400067c02 */ /* 0x001fcc0008000f00 */
[----:B------:R-:W0:Y:S01]  /*1730*/  FCHK P0, R6, R5 ;  /* 0x0000000506007302 */ /* 0x000e220000000000 */
[----:B--2---:R-:W-:Y:S01]  /*1740*/  FFMA R9, -R5, R4, 1 ;  /* 0x3f80000005097423 */ /* 0x004fe20000000104 */
[----:B-1----:R-:W-:-:S03]  /*1750*/  IMAD R3, R0, UR5, R3 ;  /* 0x0000000500037c24 */ /* 0x002fc6000f8e0203 */
[----:B------:R-:W-:Y:S01]  /*1760*/  FFMA R4, R4, R9, R4 ;  /* 0x0000000904047223 */ /* 0x000fe20000000004 */
[----:B---3--:R-:W-:-:S03]  /*1770*/  IMAD R2, R3, UR6, R2 ;  /* 0x0000000603027c24 */ /* 0x008fc6000f8e0202 */
[----:B------:R-:W-:-:S04]  /*1780*/  FFMA R9, R4, UR4, RZ ;  /* 0x0000000404097c23 */ /* 0x000fc800080000ff */
[----:B------:R-:W-:-:S04]  /*1790*/  FFMA R0, -R5, R9, UR4 ;  /* 0x0000000405007e23 */ /* 0x000fc80008000109 */
[----:B------:R-:W-:Y:S01]  /*17a0*/  FFMA R0, R4, R0, R9 ;  /* 0x0000000004007223 */ /* 0x000fe20000000009 */
[----:B0-----:R-:W-:Y:S06]  /*17b0*/  @!P0 BRA `(.L_x_49) ;  /* 0x0000000000088947 */ /* 0x001fec0003800000 */
[----:B------:R-:W-:-:S07]  /*17c0*/  MOV R4, 0x17e0 ;  /* 0x000017e000047802 */ /* 0x000fce0000000f00 */
[----:B------:R-:W-:Y:S05]  /*17d0*/  CALL.REL.NOINC `($__internal_1_$__cuda_sm3x_div_rn_noftz_f32_slowpath) ;  /* 0x0000000000147944 */ /* 0x000fea0003c00000 */
.L_x_49:
[----:B------:R-:W0:Y:S01]  /*17e0*/  LDC.64 R4, c[0x0][0x388] ;  /* 0x0000e200ff047b82 */ /* 0x000e220000000a00 */
[----:B------:R-:W-:Y:S01]  /*17f0*/  FMUL R7, R0, R7 ;  /* 0x0000000700077220 */ /* 0x000fe20000400000 */
[----:B0-----:R-:W-:-:S05]  /*1800*/  IMAD.WIDE R2, R2, 0x4, R4 ;  /* 0x0000000402027825 */ /* 0x001fca00078e0204 */
[----:B------:R-:W-:Y:S01]  /*1810*/  STG.E desc[UR8][R2.64], R7 ;  /* 0x0000000702007986 */ /* 0x000fe2000c101908 */
[----:B------:R-:W-:Y:S05]  /*1820*/  EXIT ;  /* 0x000000000000794d */ /* 0x000fea0003800000 */
        .weak           $__internal_1_$__cuda_sm3x_div_rn_noftz_f32_slowpath
        .type           $__internal_1_$__cuda_sm3x_div_rn_noftz_f32_slowpath,@function
        .size           $__internal_1_$__cuda_sm3x_div_rn_noftz_f32_slowpath,(.L_x_88 - $__internal_1_$__cuda_sm3x_div_rn_noftz_f32_slowpath)
$__internal_1_$__cuda_sm3x_div_rn_noftz_f32_slowpath:
[----:B------:R-:W0:Y:S01]  /*1830*/  LDC R3, c[0x0][0x3b0] ;  /* 0x0000ec00ff037b82 */ /* 0x000e220000000800 */
[----:B------:R-:W-:-:S04]  /*1840*/  SHF.R.U32.HI R0, RZ, 0x17, R5 ;  /* 0x00000017ff007819 */ /* 0x000fc80000011605 */
[----:B------:R-:W-:-:S03]  /*1850*/  LOP3.LUT R8, R0, 0xff, RZ, 0xc0, !PT ;  /* 0x000000ff00087812 */ /* 0x000fc600078ec0ff */
[----:B------:R-:W1:Y:S01]  /*1860*/  LDC R9, c[0x0][0x3b0] ;  /* 0x0000ec00ff097b82 */ /* 0x000e620000000800 */
[----:B------:R-:W-:-:S04]  /*1870*/  IADD3 R12, PT, PT, R8, -0x1, RZ ;  /* 0xffffffff080c7810 */ /* 0x000fc80007ffe0ff */
[----:B------:R-:W-:Y:S02]  /*1880*/  ISETP.GT.U32.AND P0, PT, R12, 0xfd, PT ;  /* 0x000000fd0c00780c */ /* 0x000fe40003f04070 */
[----:B0-----:R-:W-:-:S04]  /*1890*/  SHF.R.U32.HI R0, RZ, 0x17, R3 ;  /* 0x00000017ff007819 */ /* 0x001fc80000011603 */
[----:B------:R-:W-:-:S04]  /*18a0*/  LOP3.LUT R6, R0, 0xff, RZ, 0xc0, !PT ;  /* 0x000000ff00067812 */ /* 0x000fc800078ec0ff */
[----:B------:R-:W-:-:S04]  /*18b0*/  IADD3 R11, PT, PT, R6, -0x1, RZ ;  /* 0xffffffff060b7810 */ /* 0x000fc80007ffe0ff */
[----:B------:R-:W-:-:S13]  /*18c0*/  ISETP.GT.U32.OR P0, PT, R11, 0xfd, P0 ;  /* 0x000000fd0b00780c */ /* 0x000fda0000704470 */
[----:B------:R-:W-:Y:S01]  /*18d0*/  @!P0 MOV R10, RZ ;  /* 0x000000ff000a8202 */ /* 0x000fe20000000f00 */
[----:B-1----:R-:W-:Y:S06]  /*18e0*/  @!P0 BRA `(.L_x_50) ;  /* 0x0000000000608947 */ /* 0x002fec0003800000 */
        /* <DEDUP_REMOVED lines=20> */
[----:B------:R-:W-:Y:S01]  /*1a30*/  @!P0 FFMA R9, R3, 1.84467440737095516160e+19, RZ ;  /* 0x5f80000003098823 */ /* 0x000fe200000000ff */
[----:B------:R-:W-:Y:S01]  /*1a40*/  @!P0 MOV R10, 0xffffffc0 ;  /* 0xffffffc0000a8802 */ /* 0x000fe20000000f00 */
[----:B------:R-:W-:-:S03]  /*1a50*/  @!P1 FFMA R5, R0, 1.84467440737095516160e+19, RZ ;  /* 0x5f80000000059823 */ /* 0x000fc600000000ff */
[----:B------:R-:W-:-:S07]  /*1a60*/  @!P1 IADD3 R10, PT, PT, R10, 0x40, RZ ;  /* 0x000000400a0a9810 */ /* 0x000fce0007ffe0ff */
.L_x_50:
[----:B------:R-:W-:Y:S02]  /*1a70*/  LEA R0, R8, 0xc0800000, 0x17 ;  /* 0xc080000008007811 */ /* 0x000fe400078eb8ff */
[----:B------:R-:W-:Y:S02]  /*1a80*/  IADD3 R6, PT, PT, R6, -0x7f, RZ ;  /* 0xffffff8106067810 */ /* 0x000fe40007ffe0ff */
[----:B------:R-:W-:-:S03]  /*1a90*/  IADD3 R5, PT, PT, -R0, R5, RZ ;  /* 0x0000000500057210 */ /* 0x000fc60007ffe1ff */
[C---:B------:R-:W-:Y:S01]  /*1aa0*/  IMAD R0, R6.reuse, -0x800000, R9 ;  /* 0xff80000006007824 */ /* 0x040fe200078e0209 */
[----:B------:R0:W1:Y:S01]  /*1ab0*/  MUFU.RCP R3, R5 ;  /* 0x0000000500037308 */ /* 0x0000620000001000 */
[----:B------:R-:W-:Y:S01]  /*1ac0*/  FADD.FTZ R11, -R5, -RZ ;  /* 0x800000ff050b7221 */ /* 0x000fe20000010100 */
[----:B0-----:R-:W-:-:S04]  /*1ad0*/  IADD3 R5, PT, PT, R6, 0x7f, -R8 ;  /* 0x0000007f06057810 */ /* 0x001fc80007ffe808 */
[----:B------:R-:W-:Y:S01]  /*1ae0*/  IADD3 R5, PT, PT, R5, R10, RZ ;  /* 0x0000000a05057210 */ /* 0x000fe20007ffe0ff */
[----:B-1----:R-:W-:-:S04]  /*1af0*/  FFMA R12, R3, R11, 1 ;  /* 0x3f800000030c7423 */ /* 0x002fc8000000000b */
[----:B------:R-:W-:-:S04]  /*1b00*/  FFMA R14, R3, R12, R3 ;  /* 0x0000000c030e7223 */ /* 0x000fc80000000003 */
[----:B------:R-:W-:-:S04]  /*1b10*/  FFMA R3, R0, R14, RZ ;  /* 0x0000000e00037223 */ /* 0x000fc800000000ff */
[----:B------:R-:W-:-:S04]  /*1b20*/  FFMA R12, R11, R3, R0 ;  /* 0x000000030b0c7223 */ /* 0x000fc80000000000 */
[----:B------:R-:W-:-:S04]  /*1b30*/  FFMA R9, R14, R12, R3 ;  /* 0x0000000c0e097223 */ /* 0x000fc80000000003 */
[----:B------:R-:W-:-:S04]  /*1b40*/  FFMA R12, R11, R9, R0 ;  /* 0x000000090b0c7223 */ /* 0x000fc80000000000 */
[----:B------:R-:W-:-:S05]  /*1b50*/  FFMA R0, R14, R12, R9 ;  /* 0x0000000c0e007223 */ /* 0x000fca0000000009 */
[----:B------:R-:W-:-:S04]  /*1b60*/  SHF.R.U32.HI R3, RZ, 0x17, R0 ;  /* 0x00000017ff037819 */ /* 0x000fc80000011600 */
[----:B------:R-:W-:-:S05]  /*1b70*/  LOP3.LUT R3, R3, 0xff, RZ, 0xc0, !PT ;  /* 0x000000ff03037812 */ /* 0x000fca00078ec0ff */
[----:B------:R-:W-:-:S05]  /*1b80*/  IMAD.IADD R10, R3, 0x1, R5 ;  /* 0x00000001030a7824 */ /* 0x000fca00078e0205 */
[----:B------:R-:W-:-:S04]  /*1b90*/  IADD3 R3, PT, PT, R10, -0x1, RZ ;  /* 0xffffffff0a037810 */ /* 0x000fc80007ffe0ff */
        /* <DEDUP_REMOVED lines=9> */
[-CC-:B------:R-:W-:Y:S01]  /*1c30*/  FFMA.RZ R3, R14, R12.reuse, R9.reuse ;  /* 0x0000000c0e037223 */ /* 0x180fe2000000c009 */
[----:B------:R-:W-:Y:S01]  /*1c40*/  IADD3 R8, PT, PT, R10, 0x20, RZ ;  /* 0x000000200a087810 */ /* 0x000fe20007ffe0ff */
[-CC-:B------:R-:W-:Y:S01]  /*1c50*/  FFMA.RM R6, R14, R12.reuse, R9.reuse ;  /* 0x0000000c0e067223 */ /* 0x180fe20000004009 */
[----:B------:R-:W-:Y:S02]  /*1c60*/  ISETP.NE.AND P2, PT, R10, RZ, PT ;  /* 0x000000ff0a00720c */ /* 0x000fe40003f45270 */
[----:B------:R-:W-:Y:S01]  /*1c70*/  LOP3.LUT R5, R3, 0x7fffff, RZ, 0xc0, !PT ;  /* 0x007fffff03057812 */ /* 0x000fe200078ec0ff */
[----:B------:R-:W-:Y:S01]  /*1c80*/  FFMA.RP R3, R14, R12, R9 ;  /* 0x0000000c0e037223 */ /* 0x000fe20000008009 */
[C---:B------:R-:W-:Y:S02]  /*1c90*/  ISETP.NE.AND P1, PT, R10.reuse, RZ, PT ;  /* 0x000000ff0a00720c */ /* 0x040fe40003f25270 */
[----:B------:R-:W-:Y:S02]  /*1ca0*/  LOP3.LUT R5, R5, 0x800000, RZ, 0xfc, !PT ;  /* 0x0080000005057812 */ /* 0x000fe400078efcff */
[----:B------:R-:W-:-:S02]  /*1cb0*/  IADD3 R9, PT, PT, -R10, RZ, RZ ;  /* 0x000000ff0a097210 */ /* 0x000fc40007ffe1ff */
[----:B------:R-:W-:Y:S02]  /*1cc0*/  SHF.L.U32 R8, R5, R8, RZ ;  /* 0x0000000805087219 */ /* 0x000fe400000006ff */
[----:B------:R-:W-:Y:S02]  /*1cd0*/  FSETP.NEU.FTZ.AND P0, PT, R3, R6, PT ;  /* 0x000000060300720b */ /* 0x000fe40003f1d000 */
        /* <DEDUP_REMOVED lines=11> */
.L_x_56:
[----:B------:R-:W-:-:S04]  /*1d90*/  LOP3.LUT R0, R0, 0x80000000, RZ, 0xc0, !PT ;  /* 0x8000000000007812 */ /* 0x000fc800078ec0ff */
[----:B------:R-:W-:Y:S01]  /*1da0*/  LOP3.LUT R0, R0, 0x7f800000, RZ, 0xfc, !PT ;  /* 0x7f80000000007812 */ /* 0x000fe200078efcff */
[----:B------:R-:W-:Y:S06]  /*1db0*/  BRA `(.L_x_57) ;  /* 0x0000000000287947 */ /* 0x000fec0003800000 */
.L_x_55:
[----:B------:R-:W-:Y:S01]  /*1dc0*/  LEA R0, R5, R0, 0x17 ;  /* 0x0000000005007211 */ /* 0x000fe200078eb8ff */
[----:B------:R-:W-:Y:S06]  /*1dd0*/  BRA `(.L_x_57) ;  /* 0x0000000000207947 */ /* 0x000fec0003800000 */
.L_x_54:
[----:B------:R-:W-:-:S04]  /*1de0*/  LOP3.LUT R0, R5, 0x80000000, R9, 0x48, !PT ;  /* 0x8000000005007812 */ /* 0x000fc800078e4809 */
[----:B------:R-:W-:Y:S01]  /*1df0*/  LOP3.LUT R0, R0, 0x7f800000, RZ, 0xfc, !PT ;  /* 0x7f80000000007812 */ /* 0x000fe200078efcff */
[----:B------:R-:W-:Y:S06]  /*1e00*/  BRA `(.L_x_57) ;  /* 0x0000000000147947 */ /* 0x000fec0003800000 */
.L_x_53:
[----:B------:R-:W-:Y:S01]  /*1e10*/  LOP3.LUT R0, R5, 0x80000000, R9, 0x48, !PT ;  /* 0x8000000005007812 */ /* 0x000fe200078e4809 */
[----:B------:R-:W-:Y:S06]  /*1e20*/  BRA `(.L_x_57) ;  /* 0x00000000000c7947 */ /* 0x000fec0003800000 */
.L_x_52:
[----:B------:R-:W0:Y:S01]  /*1e30*/  MUFU.RSQ R0, -QNAN ;  /* 0xffc0000000007908 */ /* 0x000e220000001400 */
[----:B------:R-:W-:Y:S05]  /*1e40*/  BRA `(.L_x_57) ;  /* 0x0000000000047947 */ /* 0x000fea0003800000 */
.L_x_51:
[----:B------:R-:W-:-:S07]  /*1e50*/  FADD.FTZ R0, R0, R3 ;  /* 0x0000000300007221 */ /* 0x000fce0000010000 */
.L_x_57:
[----:B------:R-:W-:-:S04]  /*1e60*/  HFMA2 R5, -RZ, RZ, 0, 0 ;  /* 0x00000000ff057431 */ /* 0x000fc800000001ff */
[----:B0-----:R-:W-:Y:S05]  /*1e70*/  RET.REL.NODEC R4 `(_Z23lora_compression_kernelPKfPfS0_S0_iiiif) ;  /* 0xffffffe004607950 */ /* 0x001fea0003c3ffff */
.L_x_58:
        /* <DEDUP_REMOVED lines=16> */
.L_x_88:


//--------------------- .text._Z20top_k_experts_kernelPKfPiPfiiii --------------------------
	.section	.text._Z20top_k_experts_kernelPKfPiPfiiii,"ax",@progbits
	.align	128
        .global         _Z20top_k_experts_kernelPKfPiPfiiii
        .type           _Z20top_k_experts_kernelPKfPiPfiiii,@function
        .size           _Z20top_k_experts_kernelPKfPiPfiiii,(.L_x_94 - _Z20top_k_experts_kernelPKfPiPfiiii)
        .other          _Z20top_k_experts_kernelPKfPiPfiiii,@"STO_CUDA_ENTRY STV_DEFAULT"
_Z20top_k_experts_kernelPKfPiPfiiii:
.text._Z20top_k_experts_kernelPKfPiPfiiii:
[----:B------:R-:W-:Y:S01]  /*0000*/  LDC R1, c[0x0][0x37c] ;  /* 0x0000df00ff017b82 */ /* 0x000fe20000000800 */
[----:B------:R-:W0:Y:S07]  /*0010*/  S2R R2, SR_CTAID.Y ;  /* 0x0000000000027919 */ /* 0x000e2e0000002600 */
[----:B------:R-:W0:Y:S08]  /*0020*/  LDC.64 R6, c[0x0][0x398] ;  /* 0x0000e600ff067b82 */ /* 0x000e300000000a00 */
[----:B------:R-:W1:Y:S01]  /*0030*/  S2UR UR13, SR_CTAID.X ;  /* 0x00000000000d79c3 */ /* 0x000e620000002500 */
[----:B0-----:R-:W-:-:S04]  /*0040*/  ISETP.GE.AND P0, PT, R2, R7, PT ;  /* 0x000000070200720c */ /* 0x001fc80003f06270 */
[----:B-1----:R-:W-:-:S13]  /*0050*/  ISETP.LE.OR P0, PT, R6, UR13, P0 ;  /* 0x0000000d06007c0c */ /* 0x002fda0008703670 */
[----:B------:R-:W-:Y:S05]  /*0060*/  @P0 EXIT ;  /* 0x000000000000094d */ /* 0x000fea0003800000 */
[----:B------:R-:W0:Y:S01]  /*0070*/  S2R R0, SR_TID.X ;  /* 0x0000000000007919 */ /* 0x000e220000002100 */
[----:B------:R-:W0:Y:S01]  /*0080*/  LDCU UR4, c[0x0][0x3a0] ;  /* 0x00007400ff0477ac */ /* 0x000e220008000800 */
[----:B------:R-:W-:Y:S01]  /*0090*/  BSSY.RECONVERGENT B0, `(.L_x_59) ;  /* 0x0000018000007945 */ /* 0x000fe20003800200 */
[----:B------:R-:W1:Y:S01]  /*00a0*/  LDCU UR8, c[0x0][0x3a4] ;  /* 0x00007480ff0877ac */ /* 0x000e620008000800 */
[----:B------:R-:W2:Y:S01]  /*00b0*/  LDCU.64 UR14, c[0x0][0x358] ;  /* 0x00006b00ff0e77ac */ /* 0x000ea20008000a00 */
[----:B0-----:R-:W-:-:S13]  /*00c0*/  ISETP.GE.AND P0, PT, R0, UR4, PT ;  /* 0x0000000400007c0c */ /* 0x001fda000bf06270 */
[----:B-12---:R-:W-:Y:S05]  /*00d0*/  @P0 BRA `(.L_x_60) ;  /* 0x00000000004c0947 */ /* 0x006fea0003800000 */
[----:B------:R-:W0:Y:S01]  /*00e0*/  S2R R13, SR_CgaCtaId ;  /* 0x00000000000d7919 */ /* 0x000e220000008800 */
[----:B------:R-:W1:Y:S01]  /*00f0*/  LDC R17, c[0x0][0x360] ;  /* 0x0000d800ff117b82 */ /* 0x000e620000000800 */
[----:B------:R-:W-:Y:S01]  /*0100*/  MOV R3, 0x400 ;  /* 0x0000040000037802 */ /* 0x000fe20000000f00 */
[----:B------:R-:W-:-:S04]  /*0110*/  IMAD.MOV.U32 R8, RZ, RZ, R0 ;  /* 0x000000ffff087224 */ /* 0x000fc800078e0000 */
[----:B------:R-:W-:Y:S02]  /*0120*/  VIADD R6, R3, 0x400 ;  /* 0x0000040003067836 */ /* 0x000fe40000000000 */
[----:B------:R-:W2:Y:S01]  /*0130*/  LDC.64 R4, c[0x0][0x380] ;  /* 0x0000e000ff047b82 */ /* 0x000ea20000000a00 */
[----:B0-----:R-:W-:Y:S01]  /*0140*/  LEA R9, R13, R3, 0x18 ;  /* 0x000000030d097211 */ /* 0x001fe200078ec0ff */
[----:B------:R-:W-:Y:S01]  /*0150*/  IMAD R3, R7, UR13, R2 ;  /* 0x0000000d07037c24 */ /* 0x000fe2000f8e0202 */
[----:B------:R-:W-:-:S07]  /*0160*/  LEA R13, R13, R6, 0x18 ;  /* 0x000000060d0d7211 */ /* 0x000fce00078ec0ff */
.L_x_61:
[----:B------:R-:W-:-:S04]  /*0170*/  IMAD R7, R3, UR4, R8 ;  /* 0x0000000403077c24 */ /* 0x000fc8000f8e0208 */
[----:B--2---:R-:W-:-:S06]  /*0180*/  IMAD.WIDE R6, R7, 0x4, R4 ;  /* 0x0000000407067825 */ /* 0x004fcc00078e0204 */
[----:B------:R-:W2:Y:S01]  /*0190*/  LDG.E R6, desc[UR14][R6.64] ;  /* 0x0000000e06067981 */ /* 0x000ea2000c1e1900 */
[C---:B------:R-:W-:Y:S02]  /*01a0*/  IMAD R11, R8.reuse, 0x4, R9 ;  /* 0x00000004080b7824 */ /* 0x040fe400078e0209 */
[----:B------:R-:W-:-:S03]  /*01b0*/  IMAD R15, R8, 0x4, R13 ;  /* 0x00000004080f7824 */ /* 0x000fc600078e020d */
[----:B--2---:R-:W-:Y:S04]  /*01c0*/  STS [R11], R6 ;  /* 0x000000060b007388 */ /* 0x004fe80000000800 */
[----:B------:R1:W-:Y:S02]  /*01d0*/  STS [R15], R8 ;  /* 0x000000080f007388 */ /* 0x0003e40000000800 */
[----:B-1----:R-:W-:-:S05]  /*01e0*/  IMAD.IADD R8, R17, 0x1, R8 ;  /* 0x0000000111087824 */ /* 0x002fca00078e0208 */
[----:B------:R-:W-:-:S13]  /*01f0*/  ISETP.GE.AND P0, PT, R8, UR4, PT ;  /* 0x0000000408007c0c */ /* 0x000fda000bf06270 */
[----:B------:R-:W-:Y:S05]  /*0200*/  @!P0 BRA `(.L_x_61) ;  /* 0xfffffffc00d88947 */ /* 0x000fea000383ffff */
.L_x_60:
[----:B------:R-:W-:Y:S05]  /*0210*/  BSYNC.RECONVERGENT B0 ;  /* 0x0000000000007941 */ /* 0x000fea0003800200 */
.L_x_59:
[----:B------:R-:W-:Y:S01]  /*0220*/  BAR.SYNC.DEFER_BLOCKING 0x0 ;  /* 0x0000000000007b1d */ /* 0x000fe20000010000 */
[----:B------:R-:W-:-:S09]  /*0230*/  UISETP.GE.AND UP0, UPT, UR8, 0x1, UPT ;  /* 0x000000010800788c */ /* 0x000fd2000bf06270 */
[----:B------:R-:W-:Y:S05]  /*0240*/  BRA.U !UP0, `(.L_x_62) ;  /* 0x0000000d084c7547 */ /* 0x000fea000b800000 */
[----:B------:R-:W-:Y:S01]  /*0250*/  PRMT R3, RZ, 0x7610, R3 ;  /* 0x00007610ff037816 */ /* 0x000fe20000000003 */
[----:B------:R-:W0:Y:S01]  /*0260*/  LDCU.U16 UR12, c[0x0][0x3a0] ;  /* 0x00007400ff0c77ac */ /* 0x000e220008000400 */
[----:B------:R-:W-:Y:S01]  /*0270*/  PRMT R4, RZ, 0x7610, R4 ;  /* 0x00007610ff047816 */ /* 0x000fe20000000004 */
[----:B------:R-:W-:-:S06]  /*0280*/  UMOV UR4, URZ ;  /* 0x000000ff00047c82 */ /* 0x000fcc0008000000 */
.L_x_79:
[----:B-1----:R-:W1:Y:S01]  /*0290*/  LDCU UR8, c[0x0][0x3a0] ;  /* 0x00007400ff0877ac */ /* 0x002e620008000800 */
[----:B------:R-:W-:Y:S01]  /*02a0*/  UMOV UR6, UR4 ;  /* 0x0000000400067c82 */ /* 0x000fe20008000000 */
[----:B------:R-:W-:-:S04]  /*02b0*/  UIADD3 UR4, UPT, UPT, UR4, 0x1, URZ ;  /* 0x0000000104047890 */ /* 0x000fc8000fffe0ff */
[----:B-1----:R-:W-:-:S09]  /*02c0*/  UISETP.GE.AND UP0, UPT, UR4, UR8, UPT ;  /* 0x000000080400728c */ /* 0x002fd2000bf06270 */
[----:B0-23--:R-:W-:Y:S05]  /*02d0*/  BRA.U UP0, `(.L_x_63) ;  /* 0x0000000d00147547 */ /* 0x00dfea000b800000 */
[----:B------:R-:W1:Y:S01]  /*02e0*/  S2UR UR10, SR_CgaCtaId ;  /* 0x00000000000a79c3 */ /* 0x000e620000008800 */
[----:B------:R-:W-:Y:S01]  /*02f0*/  ULOP3.LUT UR5, URZ, UR6, URZ, 0x33, !UPT ;  /* 0x00000006ff057292 */ /* 0x000fe2000f8e33ff */
[----:B------:R-:W-:-:S03]  /*0300*/  UMOV UR9, 0x400 ;  /* 0x0000040000097882 */ /* 0x000fc60000000000 */
[----:B------:R-:W-:Y:S02]  /*0310*/  UIADD3 UR7, UPT, UPT, UR5, UR8, URZ ;  /* 0x0000000805077290 */ /* 0x000fe4000fffe0ff */
[----:B------:R-:W-:Y:S02]  /*0320*/  UIADD3 UR5, UPT, UPT, -UR6, -0x2, UR8 ;  /* 0xfffffffe06057890 */ /* 0x000fe4000fffe108 */
[----:B------:R-:W-:Y:S02]  /*0330*/  UIADD3 UR11, UPT, UPT, UR9, 0x400, URZ ;  /* 0x00000400090b7890 */ /* 0x000fe4000fffe0ff */
[----:B------:R-:W-:-:S03]  /*0340*/  UISETP.GE.U32.AND UP0, UPT, UR5, 0x7, UPT ;  /* 0x000000070500788c */ /* 0x000fc6000bf06070 */
[----:B------:R-:W-:Y:S01]  /*0350*/  UMOV UR5, UR4 ;  /* 0x0000000400057c82 */ /* 0x000fe20008000000 */
[----:B-1----:R-:W-:Y:S02]  /*0360*/  ULEA UR9, UR10, UR9, 0x18 ;  /* 0x000000090a097291 */ /* 0x002fe4000f8ec0ff */
[----:B------:R-:W-:Y:S02]  /*0370*/  ULEA UR11, UR10, UR11, 0x18 ;  /* 0x0000000b0a0b7291 */ /* 0x000fe4000f8ec0ff */
[----:B------:R-:W-:Y:S02]  /*0380*/  ULEA UR16, UR6, UR9, 0x2 ;  /* 0x0000000906107291 */ /* 0x000fe4000f8e10ff */
[----:B------:R-:W-:Y:S01]  /*0390*/  ULEA UR17, UR6, UR11, 0x2 ;  /* 0x0000000b06117291 */ /* 0x000fe2000f8e10ff */
[----:B------:R-:W-:Y:S11]  /*03a0*/  BRA.U !UP0, `(.L_x_64) ;  /* 0x0000000508687547 */ /* 0x000ff6000b800000 */
[----:B------:R-:W-:Y:S02]  /*03b0*/  ULOP3.LUT UR5, UR7, 0xfffffff8, URZ, 0xc0, !UPT ;  /* 0xfffffff807057892 */ /* 0x000fe4000f8ec0ff */
[----:B------:R-:W-:Y:S02]  /*03c0*/  UIADD3 UR8, UPT, UPT, UR16, 0x10, URZ ;  /* 0x0000001010087890 */ /* 0x000fe4000fffe0ff */
[----:B------:R-:W-:Y:S02]  /*03d0*/  UIADD3 UR10, UPT, UPT, UR17, 0x10, URZ ;  /* 0x00000010110a7890 */ /* 0x000fe4000fffe0ff */
[----:B------:R-:W-:-:S12]  /*03e0*/  UIADD3 UR5, UPT, UPT, -UR5, URZ, URZ ;  /* 0x000000ff05057290 */ /* 0x000fd8000fffe1ff */
.L_x_72:
[----:B------:R-:W-:Y:S04]  /*03f0*/  LDS R8, [UR8+-0xc] ;  /* 0xfffff408ff087984 */ /* 0x000fe80008000800 */
[----:B-1----:R-:W1:Y:S02]  /*0400*/  LDS R5, [UR16] ;  /* 0x00000010ff057984 */ /* 0x002e640008000800 */
[----:B-1----:R-:W-:-:S13]  /*0410*/  FSETP.GT.AND P0, PT, R8, R5, PT ;  /* 0x000000050800720b */ /* 0x002fda0003f04000 */
[----:B------:R-:W-:Y:S05]  /*0420*/  @!P0 BRA `(.L_x_65) ;  /* 0x00000000001c8947 */ /* 0x000fea0003800000 */
[----:B------:R-:W-:Y:S04]  /*0430*/  STS [UR16], R8 ;  /* 0x00000008ff007988 */ /* 0x000fe80008000810 */
[----:B------:R-:W-:Y:S04]  /*0440*/  STS [UR8+-0xc], R5 ;  /* 0xfffff405ff007988 */ /* 0x000fe80008000808 */
[----:B------:R-:W1:Y:S04]  /*0450*/  LDS R7, [UR10+-0xc] ;  /* 0xfffff40aff077984 */ /* 0x000e680008000800 */
[----:B------:R-:W2:Y:S04]  /*0460*/  LDS R6, [UR17] ;  /* 0x00000011ff067984 */ /* 0x000ea80008000800 */
[----:B-1----:R1:W-:Y:S04]  /*0470*/  STS [UR17], R7 ;  /* 0x00000007ff007988 */ /* 0x0023e80008000811 */
[----:B--2---:R1:W-:Y:S04]  /*0480*/  STS [UR10+-0xc], R6 ;  /* 0xfffff406ff007988 */ /* 0x0043e8000800080a */
[----:B------:R-:W2:Y:S02]  /*0490*/  LDS R5, [UR16] ;  /* 0x00000010ff057984 */ /* 0x000ea40008000800 */
.L_x_65:
[----:B------:R-:W2:Y:S02]  /*04a0*/  LDS R8, [UR8+-0x8] ;  /* 0xfffff808ff087984 */ /* 0x000ea40008000800 */
[----:B--2---:R-:W-:-:S13]  /*04b0*/  FSETP.GT.AND P0, PT, R8, R5, PT ;  /* 0x000000050800720b */ /* 0x004fda0003f04000 */
[----:B------:R-:W-:Y:S05]  /*04c0*/  @!P0 BRA `(.L_x_66) ;  /* 0x00000000001c8947 */ /* 0x000fea0003800000 */
[----:B------:R-:W-:Y:S04]  /*04d0*/  STS [UR16], R8 ;  /* 0x00000008ff007988 */ /* 0x000fe80008000810 */
[----:B------:R-:W-:Y:S04]  /*04e0*/  STS [UR8+-0x8], R5 ;  /* 0xfffff805ff007988 */ /* 0x000fe80008000808 */
[----:B-1----:R-:W1:Y:S04]  /*04f0*/  LDS R7, [UR10+-0x8] ;  /* 0xfffff80aff077984 */ /* 0x002e680008000800 */
[----:B------:R-:W2:Y:S04]  /*0500*/  LDS R6, [UR17] ;  /* 0x00000011ff067984 */ /* 0x000ea80008000800 */
[----:B-1----:R3:W-:Y:S04]  /*0510*/  STS [UR17], R7 ;  /* 0x00000007ff007988 */ /* 0x0027e80008000811 */
[----:B--2---:R3:W-:Y:S04]  /*0520*/  STS [UR10+-0x8], R6 ;  /* 0xfffff806ff007988 */ /* 0x0047e8000800080a */
[----:B------:R-:W2:Y:S02]  /*0530*/  LDS R5, [UR16] ;  /* 0x00000010ff057984 */ /* 0x000ea40008000800 */
.L_x_66:
[----:B------:R-:W2:Y:S02]  /*0540*/  LDS R8, [UR8+-0x4] ;  /* 0xfffffc08ff087984 */ /* 0x000ea40008000800 */
[----:B--2---:R-:W-:-:S13]  /*0550*/  FSETP.GT.AND P0, PT, R8, R5, PT ;  /* 0x000000050800720b */ /* 0x004fda0003f04000 */
[----:B------:R-:W-:Y:S05]  /*0560*/  @!P0 BRA `(.L_x_67) ;  /* 0x00000000001c8947 */ /* 0x000fea0003800000 */
[----:B------:R-:W-:Y:S04]  /*0570*/  STS [UR16], R8 ;  /* 0x00000008ff007988 */ /* 0x000fe80008000810 */
[----:B------:R-:W-:Y:S04]  /*0580*/  STS [UR8+-0x4], R5 ;  /* 0xfffffc05ff007988 */ /* 0x000fe80008000808 */
[----:B-1-3--:R-:W1:Y:S04]  /*0590*/  LDS R7, [UR10+-0x4] ;  /* 0xfffffc0aff077984 */ /* 0x00ae680008000800 */
[----:B------:R-:W2:Y:S04]  /*05a0*/  LDS R6, [UR17] ;  /* 0x00000011ff067984 */ /* 0x000ea80008000800 */
[----:B-1----:R4:W-:Y:S04]  /*05b0*/  STS [UR17], R7 ;  /* 0x00000007ff007988 */ /* 0x0029e80008000811 */
[----:B--2---:R4:W-:Y:S04]  /*05c0*/  STS [UR10+-0x4], R6 ;  /* 0xfffffc06ff007988 */ /* 0x0049e8000800080a */
[----:B------:R-:W2:Y:S02]  /*05d0*/  LDS R5, [UR16] ;  /* 0x00000010ff057984 */ /* 0x000ea40008000800 */
.L_x_67:
[----:B------:R-:W2:Y:S02]  /*05e0*/  LDS R8, [UR8] ;  /* 0x00000008ff087984 */ /* 0x000ea40008000800 */
[----:B--2---:R-:W-:-:S13]  /*05f0*/  FSETP.GT.AND P0, PT, R8, R5, PT ;  /* 0x000000050800720b */ /* 0x004fda0003f04000 */
[----:B------:R-:W-:Y:S05]  /*0600*/  @!P0 BRA `(.L_x_68) ;  /* 0x00000000001c8947 */ /* 0x000fea0003800000 */
[----:B------:R-:W-:Y:S04]  /*0610*/  STS [UR16], R8 ;  /* 0x00000008ff007988 */ /* 0x000fe80008000810 */
[----:B------:R-:W-:Y:S04]  /*0620*/  STS [UR8], R5 ;  /* 0x00000005ff007988 */ /* 0x000fe80008000808 */
[----:B-1-34-:R-:W1:Y:S04]  /*0630*/  LDS R7, [UR10] ;  /* 0x0000000aff077984 */ /* 0x01ae680008000800 */
[----:B------:R-:W2:Y:S04]  /*0640*/  LDS R6, [UR17] ;  /* 0x00000011ff067984 */ /* 0x000ea80008000800 */
[----:B-1----:R1:W-:Y:S04]  /*0650*/  STS [UR17], R7 ;  /* 0x00000007ff007988 */ /* 0x0023e80008000811 */
[----:B--2---:R1:W-:Y:S04]  /*0660*/  STS [UR10], R6 ;  /* 0x00000006ff007988 */ /* 0x0043e8000800080a */
[----:B------:R-:W2:Y:S02]  /*0670*/  LDS R5, [UR16] ;  /* 0x00000010ff057984 */ /* 0x000ea40008000800 */
.L_x_68:
[----:B------:R-:W2:Y:S02]  /*0680*/  LDS R8, [UR8+0x4] ;  /* 0x00000408ff087984 */ /* 0x000ea40008000800 */
[----:B--2---:R-:W-:-:S13]  /*0690*/  FSETP.GT.AND P0, PT, R8, R5, PT ;  /* 0x000000050800720b */ /* 0x004fda0003f04000 */
[----:B------:R-:W-:Y:S05]  /*06a0*/  @!P0 BRA `(.L_x_69) ;  /* 0x00000000001c8947 */ /* 0x000fea0003800000 */
[----:B------:R-:W-:Y:S04]  /*06b0*/  STS [UR16], R8 ;  /* 0x00000008ff007988 */ /* 0x000fe80008000810 */
[----:B------:R-:W-:Y:S04]  /*06c0*/  STS [UR8+0x4], R5 ;  /* 0x00000405ff007988 */ /* 0x000fe80008000808 */
[----:B-1-34-:R-:W1:Y:S04]  /*06d0*/  LDS R7, [UR10+0x4] ;  /* 0x0000040aff077984 */ /* 0x01ae680008000800 */
[----:B------:R-:W2:Y:S04]  /*06e0*/  LDS R6, [UR17] ;  /* 0x00000011ff067984 */ /* 0x000ea80008000800 */
[----:B-1----:R1:W-:Y:S04]  /*06f0*/  STS [UR17], R7 ;  /* 0x00000007ff007988 */ /* 0x0023e80008000811 */
[----:B--2---:R1:W-:Y:S04]  /*0700*/  STS [UR10+0x4], R6 ;  /* 0x00000406ff007988 */ /* 0x0043e8000800080a */
[----:B------:R-:W2:Y:S02]  /*0710*/  LDS R5, [UR16] ;  /* 0x00000010ff057984 */ /* 0x000ea40008000800 */
.L_x_69:
        /* <DEDUP_REMOVED lines=10> */
.L_x_70:
[----:B------:R-:W2:Y:S01]  /*07c0*/  LDS R8, [UR8+0xc] ;  /* 0x00000c08ff087984 */ /* 0x000ea20008000800 */
[----:B------:R-:W-:-:S04]  /*07d0*/  UIADD3 UR5, UPT, UPT, UR5, 0x8, URZ ;  /* 0x0000000805057890 */ /* 0x000fc8000fffe0ff */
[----:B------:R-:W-:Y:S01]  /*07e0*/  UISETP.NE.AND UP0, UPT, UR5, URZ, UPT ;  /* 0x000000ff0500728c */ /* 0x000fe2000bf05270 */
        /* <DEDUP_REMOVED lines=9> */
.L_x_71:
[----:B------:R-:W2:Y:S01]  /*0880*/  LDS R8, [UR8+0x10] ;  /* 0x00001008ff087984 */ /* 0x000ea20008000800 */
[----:B------:R-:W-:Y:S01]  /*0890*/  UIADD3 UR6, UPT, UPT, UR6, 0x8, URZ ;  /* 0x0000000806067890 */ /* 0x000fe2000fffe0ff */
[----:B--2---:R-:W-:-:S13]  /*08a0*/  FSETP.GT.AND P0, PT, R8, R5, PT ;  /* 0x000000050800720b */ /* 0x004fda0003f04000 */
[----:B------:R-:W-:Y:S04]  /*08b0*/  @P0 STS [UR16], R8 ;  /* 0x00000008ff000988 */ /* 0x000fe80008000810 */
[----:B------:R-:W-:Y:S01]  /*08c0*/  @P0 STS [UR8+0x10], R5 ;  /* 0x00001005ff000988 */ /* 0x000fe20008000808 */
[----:B------:R-:W-:-:S03]  /*08d0*/  UIADD3 UR8, UPT, UPT, UR8, 0x20, URZ ;  /* 0x0000002008087890 */ /* 0x000fc6000fffe0ff */
[----:B-1-34-:R-:W1:Y:S04]  /*08e0*/  @P0 LDS R7, [UR10+0x10] ;  /* 0x0000100aff070984 */ /* 0x01ae680008000800 */
[----:B------:R-:W2:Y:S04]  /*08f0*/  @P0 LDS R6, [UR17] ;  /* 0x00000011ff060984 */ /* 0x000ea80008000800 */
[----:B-1----:R1:W-:Y:S04]  /*0900*/  @P0 STS [UR17], R7 ;  /* 0x00000007ff000988 */ /* 0x0023e80008000811 */
[----:B--2---:R1:W-:Y:S01]  /*0910*/  @P0 STS [UR10+0x10], R6 ;  /* 0x00001006ff000988 */ /* 0x0043e2000800080a */
[----:B------:R-:W-:Y:S01]  /*0920*/  UIADD3 UR10, UPT, UPT, UR10, 0x20, URZ ;  /* 0x000000200a0a7890 */ /* 0x000fe2000fffe0ff */
[----:B------:R-:W-:Y:S11]  /*0930*/  BRA.U UP0, `(.L_x_72) ;  /* 0xfffffff900ac7547 */ /* 0x000ff6000b83ffff */
[----:B------:R-:W-:-:S12]  /*0940*/  UIADD3 UR5, UPT, UPT, UR6, 0x1, URZ ;  /* 0x0000000106057890 */ /* 0x000fd8000fffe0ff */
.L_x_64:
[----:B------:R-:W-:-:S09]  /*0950*/  ULOP3.LUT UP0, URZ, UR7, 0x7, URZ, 0xc0, !UPT ;  /* 0x0000000707ff7892 */ /* 0x000fd2000f80c0ff */
[----:B------:R-:W-:Y:S05]  /*0960*/  BRA.U !UP0, `(.L_x_63) ;  /* 0x0000000508707547 */ /* 0x000fea000b800000 */
[----:B------:R-:W-:-:S05]  /*0970*/  LOP3.LUT R5, RZ, R4, RZ, 0x33, !PT ;  /* 0x00000004ff057212 */ /* 0x000fca00078e33ff */
[----:B0-----:R-:W-:-:S05]  /*0980*/  VIADD R5, R5, UR12 ;  /* 0x0000000c05057c36 */ /* 0x001fca0008000000 */
[----:B------:R-:W-:-:S05]  /*0990*/  LOP3.LUT R8, R5, 0x7, RZ, 0xc0, !PT ;  /* 0x0000000705087812 */ /* 0x000fca00078ec0ff */
[----:B------:R-:W-:-:S05]  /*09a0*/  VIADD R5, R8, 0xffffffff ;  /* 0xffffffff08057836 */ /* 0x000fca0000000000 */
[----:B------:R-:W-:-:S13]  /*09b0*/  ISETP.GE.U32.AND P0, PT, R5, 0x3, PT ;  /* 0x000000030500780c */ /* 0x000fda0003f06070 */
[----:B------:R-:W-:Y:S05]  /*09c0*/  @!P0 BRA `(.L_x_73) ;  /* 0x0000000000a88947 */ /* 0x000fea0003800000 */
[----:B------:R-:W-:Y:S01]  /*09d0*/  ULEA UR6, UR5, UR9, 0x2 ;  /* 0x0000000905067291 */ /* 0x000fe2000f8e10ff */
[----:B------:R-:W-:Y:S01]  /*09e0*/  LDS R5, [UR16] ;  /* 0x00000010ff057984 */ /* 0x000fe20008000800 */
[----:B------:R-:W-:-:S07]  /*09f0*/  ULEA UR7, UR5, UR11, 0x2 ;  /* 0x0000000b05077291 */ /* 0x000fce000f8e10ff */
[----:B------:R-:W0:Y:S02]  /*0a00*/  LDS R10, [UR6] ;  /* 0x00000006ff0a7984 */ /* 0x000e240008000800 */
[----:B0-----:R-:W-:-:S13]  /*0a10*/  FSETP.GT.AND P0, PT, R10, R5, PT ;  /* 0x000000050a00720b */ /* 0x001fda0003f04000 */
[----:B------:R-:W-:Y:S05]  /*0a20*/  @!P0 BRA `(.L_x_74) ;  /* 0x00000000001c8947 */ /* 0x000fea0003800000 */
[----:B------:R-:W-:Y:S04]  /*0a30*/  STS [UR16], R10 ;  /* 0x0000000aff007988 */ /* 0x000fe80008000810 */
[----:B------:R-:W-:Y:S04]  /*0a40*/  STS [UR6], R5 ;  /* 0x00000005ff007988 */ /* 0x000fe80008000806 */
[----:B-1----:R-:W0:Y:S04]  /*0a50*/  LDS R7, [UR7] ;  /* 0x00000007ff077984 */ /* 0x002e280008000800 */
[----:B------:R-:W1:Y:S04]  /*0a60*/  LDS R6, [UR17] ;  /* 0x00000011ff067984 */ /* 0x000e680008000800 */
[----:B0-----:R0:W-:Y:S04]  /*0a70*/  STS [UR17], R7 ;  /* 0x00000007ff007988 */ /* 0x0011e80008000811 */
[----:B-1----:R0:W-:Y:S04]  /*0a80*/  STS [UR7], R6 ;  /* 0x00000006ff007988 */ /* 0x0021e80008000807 */
[----:B------:R-:W2:Y:S02]  /*0a90*/  LDS R5, [UR16] ;  /* 0x00000010ff057984 */ /* 0x000ea40008000800 */
.L_x_74:
[----:B------:R-:W2:Y:S02]  /*0aa0*/  LDS R10, [UR6+0x4] ;  /* 0x00000406ff0a7984 */ /* 0x000ea40008000800 */
[----:B--2---:R-:W-:-:S13]  /*0ab0*/  FSETP.GT.AND P0, PT, R10, R5, PT ;  /* 0x000000050a00720b */ /* 0x004fda0003f04000 */
[----:B------:R-:W-:Y:S05]  /*0ac0*/  @!P0 BRA `(.L_x_75) ;  /* 0x00000000001c8947 */ /* 0x000fea0003800000 */
[----:B------:R-:W-:Y:S04]  /*0ad0*/  STS [UR16], R10 ;  /* 0x0000000aff007988 */ /* 0x000fe80008000810 */
[----:B------:R-:W-:Y:S04]  /*0ae0*/  STS [UR6+0x4], R5 ;  /* 0x00000405ff007988 */ /* 0x000fe80008000806 */
[----:B01----:R-:W0:Y:S04]  /*0af0*/  LDS R7, [UR7+0x4] ;  /* 0x00000407ff077984 */ /* 0x003e280008000800 */
[----:B------:R-:W1:Y:S04]  /*0b00*/  LDS R6, [UR17] ;  /* 0x00000011ff067984 */ /* 0x000e680008000800 */
[----:B0-----:R2:W-:Y:S04]  /*0b10*/  STS [UR17], R7 ;  /* 0x00000007ff007988 */ /* 0x0015e80008000811 */
[----:B-1----:R2:W-:Y:S04]  /*0b20*/  STS [UR7+0x4], R6 ;  /* 0x00000406ff007988 */ /* 0x0025e80008000807 */
[----:B------:R-:W3:Y:S02]  /*0b30*/  LDS R5, [UR16] ;  /* 0x00000010ff057984 */ /* 0x000ee40008000800 */
.L_x_75:
[----:B------:R-:W3:Y:S02]  /*0b40*/  LDS R10, [UR6+0x8] ;  /* 0x00000806ff0a7984 */ /* 0x000ee40008000800 */
[----:B---3--:R-:W-:-:S13]  /*0b50*/  FSETP.GT.AND P0, PT, R10, R5, PT ;  /* 0x000000050a00720b */ /* 0x008fda0003f04000 */
[----:B------:R-:W-:Y:S05]  /*0b60*/  @!P0 BRA `(.L_x_76) ;  /* 0x00000000001c8947 */ /* 0x000fea0003800000 */
[----:B------:R-:W-:Y:S04]  /*0b70*/  STS [UR16], R10 ;  /* 0x0000000aff007988 */ /* 0x000fe80008000810 */
[----:B------:R-:W-:Y:S04]  /*0b80*/  STS [UR6+0x8], R5 ;  /* 0x00000805ff007988 */ /* 0x000fe80008000806 */
[----:B012---:R-:W0:Y:S04]  /*0b90*/  LDS R7, [UR7+0x8] ;  /* 0x00000807ff077984 */ /* 0x007e280008000800 */
[----:B------:R-:W1:Y:S04]  /*0ba0*/  LDS R6, [UR17] ;  /* 0x00000011ff067984 */ /* 0x000e680008000800 */
[----:B0-----:R3:W-:Y:S04]  /*0bb0*/  STS [UR17], R7 ;  /* 0x00000007ff007988 */ /* 0x0017e80008000811 */
[----:B-1----:R3:W-:Y:S04]  /*0bc0*/  STS [UR7+0x8], R6 ;  /* 0x00000806ff007988 */ /* 0x0027e80008000807 */
[----:B------:R-:W4:Y:S02]  /*0bd0*/  LDS R5, [UR16] ;  /* 0x00000010ff057984 */ /* 0x000f240008000800 */
.L_x_76:
[----:B------:R-:W4:Y:S01]  /*0be0*/  LDS R10, [UR6+0xc] ;  /* 0x00000c06ff0a7984 */ /* 0x000f220008000800 */
[----:B------:R-:W-:Y:S01]  /*0bf0*/  UIADD3 UR5, UPT, UPT, UR5, 0x4, URZ ;  /* 0x0000000405057890 */ /* 0x000fe2000fffe0ff */
[----:B----4-:R-:W-:-:S13]  /*0c00*/  FSETP.GT.AND P0, PT, R10, R5, PT ;  /* 0x000000050a00720b */ /* 0x010fda0003f04000 */
[----:B------:R-:W-:Y:S04]  /*0c10*/  @P0 STS [UR16], R10 ;  /* 0x0000000aff000988 */ /* 0x000fe80008000810 */
[----:B------:R-:W-:Y:S04]  /*0c20*/  @P0 STS [UR6+0xc], R5 ;  /* 0x00000c05ff000988 */ /* 0x000fe80008000806 */
[----:B0123--:R-:W0:Y:S04]  /*0c30*/  @P0 LDS R7, [UR7+0xc] ;  /* 0x00000c07ff070984 */ /* 0x00fe280008000800 */
[----:B------:R-:W1:Y:S04]  /*0c40*/  @P0 LDS R6, [UR17] ;  /* 0x00000011ff060984 */ /* 0x000e680008000800 */
[----:B0-----:R0:W-:Y:S04]  /*0c50*/  @P0 STS [UR17], R7 ;  /* 0x00000007ff000988 */ /* 0x0011e80008000811 */
[----:B-1----:R0:W-:Y:S02]  /*0c60*/  @P0 STS [UR7+0xc], R6 ;  /* 0x00000c06ff000988 */ /* 0x0021e40008000807 */
.L_x_73:
[----:B------:R-:W-:-:S13]  /*0c70*/  LOP3.LUT P0, RZ, R8, 0x3, RZ, 0xc0, !PT ;  /* 0x0000000308ff7812 */ /* 0x000fda000780c0ff */
[----:B------:R-:W-:Y:S05]  /*0c80*/  @!P0 BRA `(.L_x_63) ;  /* 0x0000000000a88947 */ /* 0x000fea0003800000 */
[----:B------:R-:W-:-:S05]  /*0c90*/  LOP3.LUT R5, R3, 0x3, RZ, 0x3c, !PT ;  /* 0x0000000303057812 */ /* 0x000fca00078e3cff */
[----:B------:R-:W-:-:S05]  /*0ca0*/  VIADD R8, R5, UR12 ;  /* 0x0000000c05087c36 */ /* 0x000fca0008000000 */
[----:B------:R-:W-:-:S04]  /*0cb0*/  LOP3.LUT R5, R8, 0x3, RZ, 0xc0, !PT ;  /* 0x0000000308057812 */ /* 0x000fc800078ec0ff */
[----:B------:R-:W-:-:S13]  /*0cc0*/  ISETP.NE.AND P0, PT, R5, 0x1, PT ;  /* 0x000000010500780c */ /* 0x000fda0003f05270 */
[----:B------:R-:W-:Y:S05]  /*0cd0*/  @!P0 BRA `(.L_x_77) ;  /* 0x0000000000588947 */ /* 0x000fea0003800000 */
[----:B------:R-:W-:Y:S01]  /*0ce0*/  ULEA UR6, UR5, UR9, 0x2 ;  /* 0x0000000905067291 */ /* 0x000fe2000f8e10ff */
[----:B------:R-:W-:Y:S01]  /*0cf0*/  LDS R5, [UR16] ;  /* 0x00000010ff057984 */ /* 0x000fe20008000800 */
[----:B------:R-:W-:-:S07]  /*0d00*/  ULEA UR7, UR5, UR11, 0x2 ;  /* 0x0000000b05077291 */ /* 0x000fce000f8e10ff */
[----:B------:R-:W2:Y:S02]  /*0d10*/  LDS R10, [UR6] ;  /* 0x00000006ff0a7984 */ /* 0x000ea40008000800 */
[----:B--2---:R-:W-:-:S13]  /*0d20*/  FSETP.GT.AND P0, PT, R10, R5, PT ;  /* 0x000000050a00720b */ /* 0x004fda0003f04000 */
[----:B------:R-:W-:Y:S05]  /*0d30*/  @!P0 BRA `(.L_x_78) ;  /* 0x00000000001c8947 */ /* 0x000fea0003800000 */
[----:B------:R-:W-:Y:S04]  /*0d40*/  STS [UR16], R10 ;  /* 0x0000000aff007988 */ /* 0x000fe80008000810 */
[----:B------:R-:W-:Y:S04]  /*0d50*/  STS [UR6], R5 ;  /* 0x00000005ff007988 */ /* 0x000fe80008000806 */
[----:B01----:R-:W0:Y:S04]  /*0d60*/  LDS R7, [UR7] ;  /* 0x00000007ff077984 */ /* 0x003e280008000800 */
[----:B------:R-:W1:Y:S04]  /*0d70*/  LDS R6, [UR17] ;  /* 0x00000011ff067984 */ /* 0x000e680008000800 */
[----:B0-----:R2:W-:Y:S04]  /*0d80*/  STS [UR17], R7 ;  /* 0x00000007ff007988 */ /* 0x0015e80008000811 */
[----:B-1----:R2:W-:Y:S04]  /*0d90*/  STS [UR7], R6 ;  /* 0x00000006ff007988 */ /* 0x0025e80008000807 */
[----:B------:R-:W3:Y:S02]  /*0da0*/  LDS R5, [UR16] ;  /* 0x00000010ff057984 */ /* 0x000ee40008000800 */
.L_x_78:
[----:B------:R-:W3:Y:S01]  /*0db0*/  LDS R10, [UR6+0x4] ;  /* 0x00000406ff0a7984 */ /* 0x000ee20008000800 */
[----:B------:R-:W-:Y:S01]  /*0dc0*/  UIADD3 UR5, UPT, UPT, UR5, 0x2, URZ ;  /* 0x0000000205057890 */ /* 0x000fe2000fffe0ff */
[----:B---3--:R-:W-:-:S13]  /*0dd0*/  FSETP.GT.AND P0, PT, R10, R5, PT ;  /* 0x000000050a00720b */ /* 0x008fda0003f04000 */
[----:B------:R-:W-:Y:S04]  /*0de0*/  @P0 STS [UR16], R10 ;  /* 0x0000000aff000988 */ /* 0x000fe80008000810 */
[----:B------:R-:W-:Y:S04]  /*0df0*/  @P0 STS [UR6+0x4], R5 ;  /* 0x00000405ff000988 */ /* 0x000fe80008000806 */
[----:B012---:R-:W0:Y:S04]  /*0e00*/  @P0 LDS R7, [UR7+0x4] ;  /* 0x00000407ff070984 */ /* 0x007e280008000800 */
[----:B------:R-:W1:Y:S04]  /*0e10*/  @P0 LDS R6, [UR17] ;  /* 0x00000011ff060984 */ /* 0x000e680008000800 */
[----:B0-----:R2:W-:Y:S04]  /*0e20*/  @P0 STS [UR17], R7 ;  /* 0x00000007ff000988 */ /* 0x0015e80008000811 */
[----:B-1----:R2:W-:Y:S02]  /*0e30*/  @P0 STS [UR7+0x4], R6 ;  /* 0x00000406ff000988 */ /* 0x0025e40008000807 */
.L_x_77:
[----:B------:R-:W-:-:S04]  /*0e40*/  LOP3.LUT R5, R8, 0x1, RZ, 0xc0, !PT ;  /* 0x0000000108057812 */ /* 0x000fc800078ec0ff */
[----:B------:R-:W-:-:S13]  /*0e50*/  ISETP.NE.U32.AND P0, PT, R5, 0x1, PT ;  /* 0x000000010500780c */ /* 0x000fda0003f05070 */
[----:B------:R-:W-:Y:S05]  /*0e60*/  @P0 BRA `(.L_x_63) ;  /* 0x0000000000300947 */ /* 0x000fea0003800000 */
[----:B------:R-:W-:Y:S01]  /*0e70*/  ULEA UR6, UR5, UR9, 0x2 ;  /* 0x0000000905067291 */ /* 0x000fe2000f8e10ff */
[----:B------:R-:W-:Y:S08]  /*0e80*/  LDS R8, [UR16] ;  /* 0x00000010ff087984 */ /* 0x000ff00008000800 */
[----:B012---:R-:W0:Y:S02]  /*0e90*/  LDS R7, [UR6] ;  /* 0x00000006ff077984 */ /* 0x007e240008000800 */
[----:B0-----:R-:W-:-:S13]  /*0ea0*/  FSETP.GT.AND P0, PT, R7, R8, PT ;  /* 0x000000080700720b */ /* 0x001fda0003f04000 */
[----:B------:R-:W-:Y:S05]  /*0eb0*/  @!P0 BRA `(.L_x_63) ;  /* 0x00000000001c8947 */ /* 0x000fea0003800000 */
[----:B------:R-:W-:Y:S01]  /*0ec0*/  ULEA UR5, UR5, UR11, 0x2 ;  /* 0x0000000b05057291 */ /* 0x000fe2000f8e10ff */
[----:B------:R-:W-:Y:S04]  /*0ed0*/  STS [UR16], R7 ;  /* 0x00000007ff007988 */ /* 0x000fe80008000810 */
[----:B------:R-:W-:Y:S04]  /*0ee0*/  STS [UR6], R8 ;  /* 0x00000008ff007988 */ /* 0x000fe80008000806 */
[----:B------:R-:W0:Y:S04]  /*0ef0*/  LDS R6, [UR5] ;  /* 0x00000005ff067984 */ /* 0x000e280008000800 */
[----:B------:R-:W1:Y:S04]  /*0f00*/  LDS R5, [UR17] ;  /* 0x00000011ff057984 */ /* 0x000e680008000800 */
[----:B0-----:R3:W-:Y:S04]  /*0f10*/  STS [UR17], R6 ;  /* 0x00000006ff007988 */ /* 0x0017e80008000811 */
[----:B-1----:R3:W-:Y:S02]  /*0f20*/  STS [UR5], R5 ;  /* 0x00000005ff007988 */ /* 0x0027e40008000805 */
.L_x_63:
[----:B------:R-:W4:Y:S01]  /*0f30*/  LDCU UR8, c[0x0][0x3a4] ;  /* 0x00007480ff0877ac */ /* 0x000f220008000800 */
[----:B------:R-:W-:Y:S02]  /*0f40*/  VIADD R4, R4, 0x1 ;  /* 0x0000000104047836 */ /* 0x000fe40000000000 */
[----:B------:R-:W-:Y:S01]  /*0f50*/  VIADD R3, R3, 0x1 ;  /* 0x0000000103037836 */ /* 0x000fe20000000000 */
[----:B----4-:R-:W-:-:S09]  /*0f60*/  UISETP.NE.AND UP0, UPT, UR4, UR8, UPT ;  /* 0x000000080400728c */ /* 0x010fd2000bf05270 */
[----:B------:R-:W-:Y:S05]  /*0f70*/  BRA.U UP0, `(.L_x_79) ;  /* 0xfffffff100c47547 */ /* 0x000fea000b83ffff */
.L_x_62:
[----:B------:R-:W-:-:S13]  /*0f80*/  ISETP.GE.AND P0, PT, R0, UR8, PT ;  /* 0x0000000800007c0c */ /* 0x000fda000bf06270 */
[----:B0-----:R-:W-:Y:S05]  /*0f90*/  @P0 EXIT ;  /* 0x000000000000094d */ /* 0x001fea0003800000 */
[----:B------:R-:W0:Y:S01]  /*0fa0*/  LDC R3, c[0x0][0x39c] ;  /* 0x0000e700ff037b82 */ /* 0x000e220000000800 */
[----:B------:R-:W-:Y:S01]  /*0fb0*/  UMOV UR4, 0x400 ;  /* 0x0000040000047882 */ /* 0x000fe20000000000 */
[----:B------:R-:W4:Y:S01]  /*0fc0*/  LDCU UR7, c[0x0][0x360] ;  /* 0x00006c00ff0777ac */ /* 0x000f220008000800 */
[----:B------:R-:W-:-:S05]  /*0fd0*/  UIADD3 UR5, UPT, UPT, UR4, 0x400, URZ ;  /* 0x0000040004057890 */ /* 0x000fca000fffe0ff */
[----:B------:R-:W5:Y:S08]  /*0fe0*/  S2UR UR6, SR_CgaCtaId ;  /* 0x00000000000679c3 */ /* 0x000f700000008800 */
[----:B-123--:R-:W1:Y:S08]  /*0ff0*/  LDC.64 R6, c[0x0][0x388] ;  /* 0x0000e200ff067b82 */ /* 0x00ee700000000a00 */
[----:B------:R-:W2:Y:S01]  /*1000*/  LDC.64 R8, c[0x0][0x390] ;  /* 0x0000e400ff087b82 */ /* 0x000ea20000000a00 */
[----:B0-----:R-:W-:Y:S01]  /*1010*/  IMAD R15, R3, UR13, R2 ;  /* 0x0000000d030f7c24 */ /* 0x001fe2000f8e0202 */
[----:B-----5:R-:W-:-:S02]  /*1020*/  ULEA UR4, UR6, UR4, 0x18 ;  /* 0x0000000406047291 */ /* 0x020fc4000f8ec0ff */
[----:B----4-:R-:W-:-:S12]  /*1030*/  ULEA UR5, UR6, UR5, 0x18 ;  /* 0x0000000506057291 */ /* 0x010fd8000f8ec0ff */
.L_x_80:
[C---:B------:R-:W-:Y:S01]  /*1040*/  LEA R10, R0.reuse, UR5, 0x2 ;  /* 0x00000005000a7c11 */ /* 0x040fe2000f8e10ff */
[----:B0-----:R-:W-:Y:S01]  /*1050*/  IMAD R5, R15, UR8, R0 ;  /* 0x000000080f057c24 */ /* 0x001fe2000f8e0200 */
[C---:B------:R-:W-:Y:S01]  /*1060*/  LEA R12, R0.reuse, UR4, 0x2 ;  /* 0x00000004000c7c11 */ /* 0x040fe2000f8e10ff */
[----:B------:R-:W-:Y:S02]  /*1070*/  VIADD R0, R0, UR7 ;  /* 0x0000000700007c36 */ /* 0x000fe40008000000 */
[----:B------:R-:W0:Y:S01]  /*1080*/  LDS R11, [R10] ;  /* 0x000000000a0b7984 */ /* 0x000e220000000800 */
[C---:B-1----:R-:W-:Y:S02]  /*1090*/  IMAD.WIDE R2, R5.reuse, 0x4, R6 ;  /* 0x0000000405027825 */ /* 0x042fe400078e0206 */
[----:B------:R-:W-:Y:S01]  /*10a0*/  ISETP.GE.AND P0, PT, R0, UR8, PT ;  /* 0x0000000800007c0c */ /* 0x000fe2000bf06270 */
[----:B------:R-:W1:Y:S01]  /*10b0*/  LDS R13, [R12] ;  /* 0x000000000c0d7984 */ /* 0x000e620000000800 */
[----:B--2---:R-:W-:-:S03]  /*10c0*/  IMAD.WIDE R4, R5, 0x4, R8 ;  /* 0x0000000405047825 */ /* 0x004fc600078e0208 */
[----:B0-----:R0:W-:Y:S04]  /*10d0*/  STG.E desc[UR14][R2.64], R11 ;  /* 0x0000000b02007986 */ /* 0x0011e8000c10190e */
[----:B-1----:R0:W-:Y:S04]  /*10e0*/  STG.E desc[UR14][R4.64], R13 ;  /* 0x0000000d04007986 */ /* 0x0021e8000c10190e */
[----:B------:R-:W-:Y:S05]  /*10f0*/  @!P0 BRA `(.L_x_80) ;  /* 0xfffffffc00d08947 */ /* 0x000fea000383ffff */
[----:B------:R-:W-:Y:S05]  /*1100*/  EXIT ;  /* 0x000000000000794d */ /* 0x000fea0003800000 */
.L_x_81:
        /* <DEDUP_REMOVED lines=15> */
.L_x_94:


//--------------------- .text._Z18moe_routing_kernelPKfPfS0_iiii --------------------------
	.section	.text._Z18moe_routing_kernelPKfPfS0_iiii,"ax",@progbits
	.align	128
        .global         _Z18moe_routing_kernelPKfPfS0_iiii
        .type           _Z18moe_routing_kernelPKfPfS0_iiii,@function
        .size           _Z18moe_routing_kernelPKfPfS0_iiii,(.L_x_95 - _Z18moe_routing_kernelPKfPfS0_iiii)
        .other          _Z18moe_routing_kernelPKfPfS0_iiii,@"STO_CUDA_ENTRY STV_DEFAULT"
_Z18moe_routing_kernelPKfPfS0_iiii:
.text._Z18moe_routing_kernelPKfPfS0_iiii:
[----:B------:R-:W-:Y:S08]  /*0000*/  LDC R1, c[0x0][0x37c] ;  /* 0x0000df00ff017b82 */ /* 0x000ff00000000800 */
[----:B------:R-:W0:Y:S01]  /*0010*/  LDC R18, c[0x0][0x3a0] ;  /* 0x0000e800ff127b82 */ /* 0x000e220000000800 */
[----:B------:R-:W0:Y:S01]  /*0020*/  LDCU UR5, c[0x0][0x39c] ;  /* 0x00007380ff0577ac */ /* 0x000e220008000800 */
[----:B------:R-:W1:Y:S06]  /*0030*/  S2R R7, SR_TID.X ;  /* 0x0000000000077919 */ /* 0x000e6c0000002100 */
[----:B------:R-:W1:Y:S08]  /*0040*/  S2UR UR4, SR_CTAID.X ;  /* 0x00000000000479c3 */ /* 0x000e700000002500 */
[----:B------:R-:W1:Y:S01]  /*0050*/  LDC R0, c[0x0][0x360] ;  /* 0x0000d800ff007b82 */ /* 0x000e620000000800 */
[----:B0-----:R-:W-:-:S05]  /*0060*/  IMAD R3, R18, UR5, RZ ;  /* 0x0000000512037c24 */ /* 0x001fca000f8e02ff */
[----:B------:R-:W-:-:S04]  /*0070*/  IABS R9, R3 ;  /* 0x0000000300097213 */ /* 0x000fc80000000000 */
[----:B------:R-:W0:Y:S01]  /*0080*/  I2F.RP R2, R9 ;  /* 0x0000000900027306 */ /* 0x000e220000209400 */
[----:B-1----:R-:W-:Y:S01]  /*0090*/  IMAD R0, R0, UR4, R7 ;  /* 0x0000000400007c24 */ /* 0x002fe2000f8e0207 */
[----:B------:R-:W1:Y:S04]  /*00a0*/  LDCU UR4, c[0x0][0x398] ;  /* 0x00007300ff0477ac */ /* 0x000e680008000800 */
[----:B------:R-:W-:Y:S02]  /*00b0*/  IABS R8, R0 ;  /* 0x0000000000087213 */ /* 0x000fe40000000000 */
[----:B------:R-:W-:Y:S01]  /*00c0*/  ISETP.GE.AND P3, PT, R0, RZ, PT ;  /* 0x000000ff0000720c */ /* 0x000fe20003f66270 */
[----:B0-----:R-:W0:Y:S02]  /*00d0*/  MUFU.RCP R2, R2 ;  /* 0x0000000200027308 */ /* 0x001e240000001000 */
[----:B0-----:R-:W-:-:S02]  /*00e0*/  IADD3 R4, PT, PT, R2, 0xffffffe, RZ ;  /* 0x0ffffffe02047810 */ /* 0x001fc40007ffe0ff */
[----:B------:R-:W-:-:S04]  /*00f0*/  IABS R2, R3 ;  /* 0x0000000300027213 */ /* 0x000fc80000000000 */
[----:B------:R0:W2:Y:S02]  /*0100*/  F2I.FTZ.U32.TRUNC.NTZ R5, R4 ;  /* 0x0000000400057305 */ /* 0x0000a4000021f000 */
[----:B0-----:R-:W-:Y:S01]  /*0110*/  IMAD.MOV.U32 R4, RZ, RZ, RZ ;  /* 0x000000ffff047224 */ /* 0x001fe200078e00ff */
[----:B--2---:R-:W-:-:S05]  /*0120*/  IADD3 R6, PT, PT, RZ, -R5, RZ ;  /* 0x80000005ff067210 */ /* 0x004fca0007ffe0ff */
[----:B------:R-:W-:-:S04]  /*0130*/  IMAD R7, R6, R9, RZ ;  /* 0x0000000906077224 */ /* 0x000fc800078e02ff */
[----:B------:R-:W-:Y:S01]  /*0140*/  IMAD.HI.U32 R6, R5, R7, R4 ;  /* 0x0000000705067227 */ /* 0x000fe200078e0004 */
[----:B------:R-:W-:Y:S02]  /*0150*/  IABS R7, R18 ;  /* 0x0000001200077213 */ /* 0x000fe40000000000 */
[----:B------:R-:W-:Y:S02]  /*0160*/  MOV R5, R8 ;  /* 0x0000000800057202 */ /* 0x000fe40000000f00 */
[----:B------:R-:W-:Y:S01]  /*0170*/  IADD3 R4, PT, PT, RZ, -R2, RZ ;  /* 0x80000002ff047210 */ /* 0x000fe20007ffe0ff */
[----:B------:R-:W-:Y:S02]  /*0180*/  IMAD.MOV.U32 R2, RZ, RZ, R7 ;  /* 0x000000ffff027224 */ /* 0x000fe400078e0007 */
[----:B------:R-:W-:Y:S02]  /*0190*/  IMAD.HI.U32 R15, R6, R5, RZ ;  /* 0x00000005060f7227 */ /* 0x000fe400078e00ff */
[----:B------:R-:W0:Y:S02]  /*01a0*/  I2F.RP R8, R2 ;  /* 0x0000000200087306 */ /* 0x000e240000209400 */
[----:B------:R-:W-:-:S05]  /*01b0*/  IMAD R4, R15, R4, R5 ;  /* 0x000000040f047224 */ /* 0x000fca00078e0205 */
[----:B------:R-:W-:Y:S01]  /*01c0*/  ISETP.GT.U32.AND P1, PT, R9, R4, PT ;  /* 0x000000040900720c */ /* 0x000fe20003f24070 */
[----:B0-----:R-:W0:-:S12]  /*01d0*/  MUFU.RCP R8, R8 ;  /* 0x0000000800087308 */ /* 0x001e180000001000 */
[-C--:B------:R-:W-:Y:S01]  /*01e0*/  @!P1 IADD3 R4, PT, PT, R4, -R9.reuse, RZ ;  /* 0x8000000904049210 */ /* 0x080fe20007ffe0ff */
[----:B------:R-:W-:Y:S01]  /*01f0*/  @!P1 VIADD R15, R15, 0x1 ;  /* 0x000000010f0f9836 */ /* 0x000fe20000000000 */
        /* <DEDUP_REMOVED lines=9> */
[----:B0-----:R-:W-:-:S03]  /*0290*/  HFMA2 R6, -RZ, RZ, 0, 0 ;  /* 0x00000000ff067431 */ /* 0x001fc600000001ff */
[----:B------:R-:W-:Y:S01]  /*02a0*/  IADD3 R4, PT, PT, -R15, RZ, RZ ;  /* 0x000000ff0f047210 */ /* 0x000fe20007ffe1ff */
[----:B--2---:R-:W-:-:S04]  /*02b0*/  IMAD.MOV R9, RZ, RZ, -R7 ;  /* 0x000000ffff097224 */ /* 0x004fc800078e0a07 */
[----:B------:R-:W-:Y:S02]  /*02c0*/  IMAD R3, R3, R4, R0 ;  /* 0x0000000403037224 */ /* 0x000fe400078e0200 */
[----:B------:R-:W-:-:S03]  /*02d0*/  IMAD R9, R9, R2, RZ ;  /* 0x0000000209097224 */ /* 0x000fc600078e02ff */
[----:B------:R-:W-:Y:S01]  /*02e0*/  IABS R4, R3 ;  /* 0x0000000300047213 */ /* 0x000fe20000000000 */
[----:B------:R-:W-:Y:S01]  /*02f0*/  IMAD.HI.U32 R6, R7, R9, R6 ;  /* 0x0000000907067227 */ /* 0x000fe200078e0006 */
[----:B------:R-:W-:-:S03]  /*0300*/  LOP3.LUT R3, R3, R18, RZ, 0x3c, !PT ;  /* 0x0000001203037212 */ /* 0x000fc600078e3cff */
[----:B------:R-:W-:Y:S01]  /*0310*/  IMAD.MOV.U32 R7, RZ, RZ, R4 ;  /* 0x000000ffff077224 */ /* 0x000fe200078e0004 */
[----:B------:R-:W-:Y:S02]  /*0320*/  ISETP.GE.AND P0, PT, R3, RZ, PT ;  /* 0x000000ff0300720c */ /* 0x000fe40003f06270 */
[----:B------:R-:W-:Y:S01]  /*0330*/  LOP3.LUT R3, RZ, R18, RZ, 0x33, !PT ;  /* 0x00000012ff037212 */ /* 0x000fe200078e33ff */
[----:B------:R-:W-:-:S04]  /*0340*/  IMAD.HI.U32 R4, R6, R7, RZ ;  /* 0x0000000706047227 */ /* 0x000fc800078e00ff */
[----:B------:R-:W-:Y:S01]  /*0350*/  IMAD.HI.U32 R6, R6, R5, RZ ;  /* 0x0000000506067227 */ /* 0x000fe200078e00ff */
[----:B------:R-:W-:-:S03]  /*0360*/  IADD3 R8, PT, PT, -R4, RZ, RZ ;  /* 0x000000ff04087210 */ /* 0x000fc60007ffe1ff */
[----:B------:R-:W-:Y:S02]  /*0370*/  IMAD.MOV R6, RZ, RZ, -R6 ;  /* 0x000000ffff067224 */ /* 0x000fe400078e0a06 */
[C---:B------:R-:W-:Y:S02]  /*0380*/  IMAD R7, R2.reuse, R8, R7 ;  /* 0x0000000802077224 */ /* 0x040fe400078e0207 */
[----:B------:R-:W-:-:S03]  /*0390*/  IMAD R5, R2, R6, R5 ;  /* 0x0000000602057224 */ /* 0x000fc600078e0205 */
[----:B------:R-:W-:-:S13]  /*03a0*/  ISETP.GT.U32.AND P2, PT, R2, R7, PT ;  /* 0x000000070200720c */ /* 0x000fda0003f44070 */
[-C--:B------:R-:W-:Y:S02]  /*03b0*/  @!P2 IADD3 R7, PT, PT, R7, -R2.reuse, RZ ;  /* 0x800000020707a210 */ /* 0x080fe40007ffe0ff */
[----:B------:R-:W-:Y:S02]  /*03c0*/  @!P2 IADD3 R4, PT, PT, R4, 0x1, RZ ;  /* 0x000000010404a810 */ /* 0x000fe40007ffe0ff */
[----:B------:R-:W-:Y:S02]  /*03d0*/  ISETP.GE.U32.AND P1, PT, R7, R2, PT ;  /* 0x000000020700720c */ /* 0x000fe40003f26070 */
[----:B------:R-:W-:-:S11]  /*03e0*/  ISETP.GT.U32.AND P2, PT, R2, R5, PT ;  /* 0x000000050200720c */ /* 0x000fd60003f44070 */
[----:B------:R-:W-:Y:S02]  /*03f0*/  @P1 IADD3 R4, PT, PT, R4, 0x1, RZ ;  /* 0x0000000104041810 */ /* 0x000fe40007ffe0ff */
[----:B------:R-:W-:Y:S02]  /*0400*/  ISETP.NE.AND P1, PT, R18, RZ, PT ;  /* 0x000000ff1200720c */ /* 0x000fe40003f25270 */
[----:B------:R-:W-:Y:S01]  /*0410*/  @!P2 IADD3 R5, PT, PT, R5, -R2, RZ ;  /* 0x800000020505a210 */ /* 0x000fe20007ffe0ff */
[----:B------:R-:W-:-:S03]  /*0420*/  @!P0 IMAD.MOV R4, RZ, RZ, -R4 ;  /* 0x000000ffff048224 */ /* 0x000fc600078e0a04 */
[----:B------:R-:W-:Y:S02]  /*0430*/  ISETP.GT.U32.AND P2, PT, R2, R5, PT ;  /* 0x000000050200720c */ /* 0x000fe40003f44070 */
[----:B------:R-:W-:-:S04]  /*0440*/  SEL R4, R3, R4, !P1 ;  /* 0x0000000403047207 */ /* 0x000fc80004800000 */
[----:B------:R-:W-:-:S04]  /*0450*/  ISETP.GE.AND P0, PT, R4, UR5, PT ;  /* 0x0000000504007c0c */ /* 0x000fc8000bf06270 */
[----:B-1----:R-:W-:-:S03]  /*0460*/  ISETP.GE.OR P0, PT, R15, UR4, P0 ;  /* 0x000000040f007c0c */ /* 0x002fc60008706670 */
[----:B------:R-:W-:Y:S02]  /*0470*/  @!P2 IADD3 R5, PT, PT, R5, -R2, RZ ;  /* 0x800000020505a210 */ /* 0x000fe40007ffe0ff */
[----:B------:R-:W-:-:S13]  /*0480*/  ISETP.LT.OR P0, PT, R18, RZ, P0 ;  /* 0x000000ff1200720c */ /* 0x000fda0000701670 */
[----:B------:R-:W-:Y:S05]  /*0490*/  @P0 EXIT ;  /* 0x000000000000094d */ /* 0x000fea0003800000 */
[C---:B------:R-:W-:Y:S01]  /*04a0*/  ISETP.GE.U32.AND P0, PT, R18.reuse, 0x8, PT ;  /* 0x000000081200780c */ /* 0x040fe20003f06070 */
[----:B------:R-:W-:Y:S01]  /*04b0*/  IMAD R15, R15, UR5, R4 ;  /* 0x000000050f0f7c24 */ /* 0x000fe2000f8e0204 */
[----:B------:R-:W-:Y:S01]  /*04c0*/  VIMNMX.U32 R0, PT, PT, R18, 0x1, !PT ;  /* 0x0000000112007848 */ /* 0x000fe20007fe0000 */
[----:B------:R-:W0:Y:S01]  /*04d0*/  LDCU.64 UR6, c[0x0][0x358] ;  /* 0x00006b00ff0677ac */ /* 0x000e220008000a00 */
[----:B------:R-:W-:Y:S01]  /*04e0*/  @!P3 IADD3 R5, PT, PT, -R5, RZ, RZ ;  /* 0x000000ff0505b210 */ /* 0x000fe20007ffe1ff */
[----:B------:R-:W-:Y:S01]  /*04f0*/  IMAD.MOV.U32 R25, RZ, RZ, RZ ;  /* 0x000000ffff197224 */ /* 0x000fe200078e00ff */
[----:B------:R-:W-:Y:S01]  /*0500*/  LOP3.LUT R24, R0, 0x7, RZ, 0xc0, !PT ;  /* 0x0000000700187812 */ /* 0x000fe200078ec0ff */
[----:B------:R-:W-:Y:S01]  /*0510*/  IMAD R18, R15, R18, RZ ;  /* 0x000000120f127224 */ /* 0x000fe200078e02ff */
[----:B------:R-:W-:Y:S02]  /*0520*/  SEL R14, R3, R5, !P1 ;  /* 0x00000005030e7207 */ /* 0x000fe40004800000 */
[----:B------:R-:W-:-:S02]  /*0530*/  ISETP.NE.AND P2, PT, R24, RZ, PT ;  /* 0x000000ff1800720c */ /* 0x000fc40003f45270 */
[----:B------:R-:W-:Y:S01]  /*0540*/  MOV R17, RZ ;  /* 0x000000ff00117202 */ /* 0x000fe20000000f00 */
[----:B------:R-:W-:Y:S10]  /*0550*/  @!P0 BRA `(.L_x_82) ;  /* 0x0000000000c88947 */ /* 0x000ff40003800000 */
[----:B------:R-:W1:Y:S01]  /*0560*/  LDCU.64 UR4, c[0x0][0x380] ;  /* 0x00007000ff0477ac */ /* 0x000e620008000a00 */
[----:B------:R-:W-:Y:S01]  /*0570*/  LOP3.LUT R17, R0, 0x7ffffff8, RZ, 0xc0, !PT ;  /* 0x7ffffff800117812 */ /* 0x000fe200078ec0ff */
[----:B------:R-:W-:Y:S01]  /*0580*/  IMAD.MOV.U32 R20, RZ, RZ, R14 ;  /* 0x000000ffff147224 */ /* 0x000fe200078e000e */
[----:B------:R-:W-:Y:S02]  /*0590*/  MOV R25, RZ ;  /* 0x000000ff00197202 */ /* 0x000fe40000000f00 */
[----:B------:R-:W-:Y:S02]  /*05a0*/  MOV R16, R18 ;  /* 0x0000001200107202 */ /* 0x000fe40000000f00 */
[----:B------:R-:W-:Y:S01]  /*05b0*/  IADD3 R19, PT, PT, -R17, RZ, RZ ;  /* 0x000000ff11137210 */ /* 0x000fe20007ffe1ff */
[----:B-1----:R-:W-:-:S04]  /*05c0*/  UIADD3 UR4, UP0, UPT, UR4, 0x10, URZ ;  /* 0x0000001004047890 */ /* 0x002fc8000ff1e0ff */
[----:B------:R-:W-:-:S12]  /*05d0*/  UIADD3.X UR5, UPT, UPT, URZ, UR5, URZ, UP0, !UPT ;  /* 0x00000005ff057290 */ /* 0x000fd800087fe4ff */
.L_x_83:
[----:B------:R-:W1:Y:S01]  /*05e0*/  LDC.64 R10, c[0x0][0x390] ;  /* 0x0000e400ff0a7b82 */ /* 0x000e620000000a00 */
[----:B------:R-:W-:Y:S02]  /*05f0*/  MOV R2, UR4 ;  /* 0x0000000400027c02 */ /* 0x000fe40008000f00 */
[----:B------:R-:W-:-:S03]  /*0600*/  MOV R3, UR5 ;  /* 0x0000000500037c02 */ /* 0x000fc60008000f00 */
[----:B------:R-:W-:Y:S02]  /*0610*/  IMAD.WIDE R2, R16, 0x4, R2 ;  /* 0x0000000410027825 */ /* 0x000fe400078e0202 */
[----:B------:R-:W2:Y:S03]  /*0620*/  LDC R23, c[0x0][0x3a4] ;  /* 0x0000e900ff177b82 */ /* 0x000ea60000000800 */
[----:B0-----:R-:W3:Y:S04]  /*0630*/  LDG.E R26, desc[UR6][R2.64+-0x10] ;  /* 0xfffff006021a7981 */ /* 0x001ee8000c1e1900 */
[----:B------:R-:W4:Y:S04]  /*0640*/  LDG.E R22, desc[UR6][R2.64+-0xc] ;  /* 0xfffff40602167981 */ /* 0x000f28000c1e1900 */
[----:B------:R-:W5:Y:S01]  /*0650*/  LDG.E R27, desc[UR6][R2.64+-0x8] ;  /* 0xfffff806021b7981 */ /* 0x000f62000c1e1900 */
[----:B-1----:R-:W-:-:S05]  /*0660*/  IMAD.WIDE R10, R20, 0x4, R10 ;  /* 0x00000004140a7825 */ /* 0x002fca00078e020a */
[----:B------:R0:W3:Y:S01]  /*0670*/  LDG.E R28, desc[UR6][R10.64] ;  /* 0x000000060a1c7981 */ /* 0x0000e2000c1e1900 */
[----:B--2---:R-:W-:-:S05]  /*0680*/  IMAD.WIDE R12, R23, 0x4, R10 ;  /* 0x00000004170c7825 */ /* 0x004fca00078e020a */
[----:B------:R1:W4:Y:S01]  /*0690*/  LDG.E R21, desc[UR6][R12.64] ;  /* 0x000000060c157981 */ /* 0x000322000c1e1900 */
[----:B------:R-:W-:-:S04]  /*06a0*/  IMAD.WIDE R8, R23, 0x4, R12 ;  /* 0x0000000417087825 */ /* 0x000fc800078e020c */
[C---:B------:R-:W-:Y:S02]  /*06b0*/  IMAD.WIDE R6, R23.reuse, 0x4, R8 ;  /* 0x0000000417067825 */ /* 0x040fe400078e0208 */
[----:B------:R-:W5:Y:S02]  /*06c0*/  LDG.E R8, desc[UR6][R8.64] ;  /* 0x0000000608087981 */ /* 0x000f64000c1e1900 */
[C---:B------:R-:W-:Y:S02]  /*06d0*/  IMAD.WIDE R4, R23.reuse, 0x4, R6 ;  /* 0x0000000417047825 */ /* 0x040fe400078e0206 */
[----:B------:R2:W5:Y:S02]  /*06e0*/  LDG.E R29, desc[UR6][R6.64] ;  /* 0x00000006061d7981 */ /* 0x000564000c1e1900 */
[C---:B0-----:R-:W-:Y:S02]  /*06f0*/  IMAD.WIDE R10, R23.reuse, 0x4, R4 ;  /* 0x00000004170a7825 */ /* 0x041fe400078e0204 */
[----:B------:R-:W5:Y:S04]  /*0700*/  LDG.E R9, desc[UR6][R2.64+0x8] ;  /* 0x0000080602097981 */ /* 0x000f68000c1e1900 */
[----:B------:R-:W5:Y:S01]  /*0710*/  LDG.E R5, desc[UR6][R4.64] ;  /* 0x0000000604057981 */ /* 0x000f62000c1e1900 */
[----:B-1----:R-:W-:-:S03]  /*0720*/  IMAD.WIDE R12, R23, 0x4, R10 ;  /* 0x00000004170c7825 */ /* 0x002fc600078e020a */
[----:B------:R-:W5:Y:S01]  /*0730*/  LDG.E R4, desc[UR6][R2.64] ;  /* 0x0000000602047981 */ /* 0x000f62000c1e1900 */
[----:B--2---:R-:W-:-:S06]  /*0740*/  IMAD.WIDE R6, R23, 0x4, R12 ;  /* 0x0000000417067825 */ /* 0x004fcc00078e020c */
[----:B------:R-:W2:Y:S01]  /*0750*/  LDG.E R7, desc[UR6][R6.64] ;  /* 0x0000000606077981 */ /* 0x000ea2000c1e1900 */
[----:B---3--:R-:W-:-:S03]  /*0760*/  FFMA R25, R26, R28, R25 ;  /* 0x0000001c1a197223 */ /* 0x008fc60000000019 */
[----:B------:R-:W3:Y:S04]  /*0770*/  LDG.E R26, desc[UR6][R2.64+-0x4] ;  /* 0xfffffc06021a7981 */ /* 0x000ee8000c1e1900 */
[----:B------:R-:W2:Y:S04]  /*0780*/  LDG.E R28, desc[UR6][R10.64] ;  /* 0x000000060a1c7981 */ /* 0x000ea8000c1e1900 */
[----:B------:R-:W2:Y:S04]  /*0790*/  LDG.E R11, desc[UR6][R2.64+0x4] ;  /* 0x00000406020b7981 */ /* 0x000ea8000c1e1900 */
[----:B------:R-:W2:Y:S04]  /*07a0*/  LDG.E R10, desc[UR6][R2.64+0xc] ;  /* 0x00000c06020a7981 */ /* 0x000ea8000c1e1900 */
[----:B------:R-:W2:Y:S01]  /*07b0*/  LDG.E R2, desc[UR6][R12.64] ;  /* 0x000000060c027981 */ /* 0x000ea2000c1e1900 */
[----:B----4-:R-:W-:Y:S01]  /*07c0*/  FFMA R22, R22, R21, R25 ;  /* 0x0000001516167223 */ /* 0x010fe20000000019 */
[----:B------:R-:W-:-:S03]  /*07d0*/  VIADD R19, R19, 0x8 ;  /* 0x0000000813137836 */ /* 0x000fc60000000000 */
[----:B-----5:R-:W-:Y:S02]  /*07e0*/  FFMA R27, R27, R8, R22 ;  /* 0x000000081b1b7223 */ /* 0x020fe40000000016 */
[----:B------:R-:W-:Y:S02]  /*07f0*/  ISETP.NE.AND P0, PT, R19, RZ, PT ;  /* 0x000000ff1300720c */ /* 0x000fe40003f05270 */
[----:B------:R-:W-:Y:S02]  /*0800*/  LEA R20, R23, R20, 0x3 ;  /* 0x0000001417147211 */ /* 0x000fe400078e18ff */
[----:B------:R-:W-:Y:S01]  /*0810*/  IADD3 R16, PT, PT, R16, 0x8, RZ ;  /* 0x0000000810107810 */ /* 0x000fe20007ffe0ff */
[----:B---3--:R-:W-:-:S04]  /*0820*/  FFMA R27, R26, R29, R27 ;  /* 0x0000001d1a1b7223 */ /* 0x008fc8000000001b */
[----:B------:R-:W-:-:S04]  /*0830*/  FFMA R4, R4, R5, R27 ;  /* 0x0000000504047223 */ /* 0x000fc8000000001b */
[----:B--2---:R-:W-:-:S04]  /*0840*/  FFMA R4, R11, R28, R4 ;  /* 0x0000001c0b047223 */ /* 0x004fc80000000004 */
[----:B------:R-:W-:-:S04]  /*0850*/  FFMA R9, R9, R2, R4 ;  /* 0x0000000209097223 */ /* 0x000fc80000000004 */
[----:B------:R-:W-:Y:S01]  /*0860*/  FFMA R25, R10, R7, R9 ;  /* 0x000000070a197223 */ /* 0x000fe20000000009 */
[----:B------:R-:W-:Y:S06]  /*0870*/  @P0 BRA `(.L_x_83) ;  /* 0xfffffffc00580947 */ /* 0x000fec000383ffff */
.L_x_82:
[----:B------:R-:W-:Y:S05]  /*0880*/  @!P2 BRA `(.L_x_84) ;  /* 0x0000000000e0a947 */ /* 0x000fea0003800000 */
[----:B------:R-:W-:Y:S02]  /*0890*/  ISETP.GE.U32.AND P0, PT, R24, 0x4, PT ;  /* 0x000000041800780c */ /* 0x000fe40003f06070 */
[----:B------:R-:W-:-:S04]  /*08a0*/  LOP3.LUT R16, R0, 0x3, RZ, 0xc0, !PT ;  /* 0x0000000300107812 */ /* 0x000fc800078ec0ff */
[----:B------:R-:W-:-:S07]  /*08b0*/  ISETP.NE.AND P1, PT, R16, RZ, PT ;  /* 0x000000ff1000720c */ /* 0x000fce0003f25270 */
[----:B------:R-:W-:Y:S06]  /*08c0*/  @!P0 BRA `(.L_x_85) ;  /* 0x00000000005c8947 */ /* 0x000fec0003800000 */
[----:B------:R-:W1:Y:S01]  /*08d0*/  LDC R19, c[0x0][0x3a4] ;  /* 0x0000e900ff137b82 */ /* 0x000e620000000800 */
[----:B------:R-:W-:-:S07]  /*08e0*/  IADD3 R5, PT, PT, R18, R17, RZ ;  /* 0x0000001112057210 */ /* 0x000fce0007ffe0ff */
[----:B------:R-:W2:Y:S08]  /*08f0*/  LDC.64 R8, c[0x0][0x390] ;  /* 0x0000e400ff087b82 */ /* 0x000eb00000000a00 */
[----:B------:R-:W3:Y:S01]  /*0900*/  LDC.64 R2, c[0x0][0x380] ;  /* 0x0000e000ff027b82 */ /* 0x000ee20000000a00 */
[----:B-1----:R-:W-:-:S04]  /*0910*/  IMAD R7, R17, R19, R14 ;  /* 0x0000001311077224 */ /* 0x002fc800078e020e */
[----:B--2---:R-:W-:-:S04]  /*0920*/  IMAD.WIDE R8, R7, 0x4, R8 ;  /* 0x0000000407087825 */ /* 0x004fc800078e0208 */
[----:B------:R-:W-:Y:S02]  /*0930*/  IMAD.WIDE R10, R19, 0x4, R8 ;  /* 0x00000004130a7825 */ /* 0x000fe400078e0208 */
[----:B0-----:R-:W2:Y:S02]  /*0940*/  LDG.E R8, desc[UR6][R8.64] ;  /* 0x0000000608087981 */ /* 0x001ea4000c1e1900 */
[----:B---3--:R-:W-:-:S04]  /*0950*/  IMAD.WIDE R2, R5, 0x4, R2 ;  /* 0x0000000405027825 */ /* 0x008fc800078e0202 */
[C---:B------:R-:W-:Y:S01]  /*0960*/  IMAD.WIDE R4, R19.reuse, 0x4, R10 ;  /* 0x0000000413047825 */ /* 0x040fe200078e020a */
[----:B------:R-:W2:Y:S04]  /*0970*/  LDG.E R12, desc[UR6][R2.64] ;  /* 0x00000006020c7981 */ /* 0x000ea8000c1e1900 */
[----:B------:R-:W3:Y:S01]  /*0980*/  LDG.E R10, desc[UR6][R10.64] ;  /* 0x000000060a0a7981 */ /* 0x000ee2000c1e1900 */
[----:B------:R-:W-:-:S03]  /*0990*/  IMAD.WIDE R6, R19, 0x4, R4 ;  /* 0x0000000413067825 */ /* 0x000fc600078e0204 */
[----:B------:R-:W3:Y:S04]  /*09a0*/  LDG.E R13, desc[UR6][R2.64+0x4] ;  /* 0x00000406020d7981 */ /* 0x000ee8000c1e1900 */
[----:B------:R-:W4:Y:S04]  /*09b0*/  LDG.E R20, desc[UR6][R4.64] ;  /* 0x0000000604147981 */ /* 0x000f28000c1e1900 */
[----:B------:R-:W4:Y:S04]  /*09c0*/  LDG.E R19, desc[UR6][R2.64+0x8] ;  /* 0x0000080602137981 */ /* 0x000f28000c1e1900 */
[----:B------:R-:W5:Y:S04]  /*09d0*/  LDG.E R21, desc[UR6][R2.64+0xc] ;  /* 0x00000c0602157981 */ /* 0x000f68000c1e1900 */
[----:B------:R-:W5:Y:S01]  /*09e0*/  LDG.E R6, desc[UR6][R6.64] ;  /* 0x0000000606067981 */ /* 0x000f62000c1e1900 */
[----:B------:R-:W-:-:S02]  /*09f0*/  VIADD R17, R17, 0x4 ;  /* 0x0000000411117836 */ /* 0x000fc40000000000 */
[----:B--2---:R-:W-:-:S04]  /*0a00*/  FFMA R12, R12, R8, R25 ;  /* 0x000000080c0c7223 */ /* 0x004fc80000000019 */
[----:B---3--:R-:W-:-:S04]  /*0a10*/  FFMA R12, R13, R10, R12 ;  /* 0x0000000a0d0c7223 */ /* 0x008fc8000000000c */
[----:B----4-:R-:W-:-:S04]  /*0a20*/  FFMA R12, R19, R20, R12 ;  /* 0x00000014130c7223 */ /* 0x010fc8000000000c */
[----:B-----5:R-:W-:-:S07]  /*0a30*/  FFMA R25, R21, R6, R12 ;  /* 0x0000000615197223 */ /* 0x020fce000000000c */
.L_x_85:
[----:B------:R-:W-:Y:S05]  /*0a40*/  @!P1 BRA `(.L_x_84) ;  /* 0x0000000000709947 */ /* 0x000fea0003800000 */
[----:B------:R-:W-:Y:S02]  /*0a50*/  ISETP.NE.AND P0, PT, R16, 0x1, PT ;  /* 0x000000011000780c */ /* 0x000fe40003f05270 */
[----:B------:R-:W-:-:S04]  /*0a60*/  LOP3.LUT R0, R0, 0x1, RZ, 0xc0, !PT ;  /* 0x0000000100007812 */ /* 0x000fc800078ec0ff */
[----:B------:R-:W-:-:S07]  /*0a70*/  ISETP.NE.U32.AND P1, PT, R0, 0x1, PT ;  /* 0x000000010000780c */ /* 0x000fce0003f25070 */
[----:B------:R-:W1:Y:S01]  /*0a80*/  @P0 LDC R19, c[0x0][0x3a4] ;  /* 0x0000e900ff130b82 */ /* 0x000e620000000800 */
[----:B------:R-:W-:-:S07]  /*0a90*/  @P0 IADD3 R9, PT, PT, R18, R17, RZ ;  /* 0x0000001112090210 */ /* 0x000fce0007ffe0ff */
[----:B------:R-:W2:Y:S08]  /*0aa0*/  @P0 LDC.64 R10, c[0x0][0x390] ;  /* 0x0000e400ff0a0b82 */ /* 0x000eb00000000a00 */
[----:B------:R-:W3:Y:S08]  /*0ab0*/  @P0 LDC.64 R6, c[0x0][0x380] ;  /* 0x0000e000ff060b82 */ /* 0x000ef00000000a00 */
[----:B------:R-:W4:Y:S01]  /*0ac0*/  @!P1 LDC R0, c[0x0][0x3a4] ;  /* 0x0000e900ff009b82 */ /* 0x000f220000000800 */
[C---:B-1----:R-:W-:Y:S01]  /*0ad0*/  @P0 IMAD R13, R17.reuse, R19, R14 ;  /* 0x00000013110d0224 */ /* 0x042fe200078e020e */
[----:B------:R-:W-:-:S06]  /*0ae0*/  @P0 IADD3 R17, PT, PT, R17, 0x2, RZ ;  /* 0x0000000211110810 */ /* 0x000fcc0007ffe0ff */
[----:B------:R-:W1:Y:S01]  /*0af0*/  @!P1 LDC.64 R4, c[0x0][0x380] ;  /* 0x0000e000ff049b82 */ /* 0x000e620000000a00 */
[----:B--2---:R-:W-:Y:S01]  /*0b00*/  @P0 IMAD.WIDE R10, R13, 0x4, R10 ;  /* 0x000000040d0a0825 */ /* 0x004fe200078e020a */
[----:B------:R-:W-:-:S04]  /*0b10*/  @!P1 IADD3 R13, PT, PT, R18, R17, RZ ;  /* 0x00000011120d9210 */ /* 0x000fc80007ffe0ff */
[----:B0-----:R-:W2:Y:S02]  /*0b20*/  @P0 LDG.E R12, desc[UR6][R10.64] ;  /* 0x000000060a0c0981 */ /* 0x001ea4000c1e1900 */
[----:B------:R-:W0:Y:S01]  /*0b30*/  @!P1 LDC.64 R2, c[0x0][0x390] ;  /* 0x0000e400ff029b82 */ /* 0x000e220000000a00 */
[----:B---3--:R-:W-:-:S04]  /*0b40*/  @P0 IMAD.WIDE R6, R9, 0x4, R6 ;  /* 0x0000000409060825 */ /* 0x008fc800078e0206 */
[----:B------:R-:W-:Y:S02]  /*0b50*/  @P0 IMAD.WIDE R8, R19, 0x4, R10 ;  /* 0x0000000413080825 */ /* 0x000fe400078e020a */
[----:B------:R-:W3:Y:S02]  /*0b60*/  @P0 LDG.E R19, desc[UR6][R6.64+0x4] ;  /* 0x0000040606130981 */ /* 0x000ee4000c1e1900 */
[----:B----4-:R-:W-:Y:S02]  /*0b70*/  @!P1 IMAD R17, R17, R0, R14 ;  /* 0x0000000011119224 */ /* 0x010fe400078e020e */
[----:B------:R-:W2:Y:S04]  /*0b80*/  @P0 LDG.E R0, desc[UR6][R6.64] ;  /* 0x0000000606000981 */ /* 0x000ea8000c1e1900 */
[----:B------:R-:W3:Y:S01]  /*0b90*/  @P0 LDG.E R8, desc[UR6][R8.64] ;  /* 0x0000000608080981 */ /* 0x000ee2000c1e1900 */
[----:B-1----:R-:W-:-:S06]  /*0ba0*/  @!P1 IMAD.WIDE R4, R13, 0x4, R4 ;  /* 0x000000040d049825 */ /* 0x002fcc00078e0204 */
[----:B------:R-:W4:Y:S01]  /*0bb0*/  @!P1 LDG.E R4, desc[UR6][R4.64] ;  /* 0x0000000604049981 */ /* 0x000f22000c1e1900 */
[----:B0-----:R-:W-:-:S06]  /*0bc0*/  @!P1 IMAD.WIDE R2, R17, 0x4, R2 ;  /* 0x0000000411029825 */ /* 0x001fcc00078e0202 */
[----:B------:R-:W4:Y:S01]  /*0bd0*/  @!P1 LDG.E R2, desc[UR6][R2.64] ;  /* 0x0000000602029981 */ /* 0x000f22000c1e1900 */
[----:B--2---:R-:W-:-:S04]  /*0be0*/  @P0 FFMA R0, R0, R12, R25 ;  /* 0x0000000c00000223 */ /* 0x004fc80000000019 */
[----:B---3--:R-:W-:-:S04]  /*0bf0*/  @P0 FFMA R25, R19, R8, R0 ;  /* 0x0000000813190223 */ /* 0x008fc80000000000 */
[----:B----4-:R-:W-:-:S07]  /*0c00*/  @!P1 FFMA R25, R4, R2, R25 ;  /* 0x0000000204199223 */ /* 0x010fce0000000019 */
.L_x_84:
[----:B------:R-:W1:Y:S01]  /*0c10*/  LDC.64 R2, c[0x0][0x388] ;  /* 0x0000e200ff027b82 */ /* 0x000e620000000a00 */
[----:B------:R-:W2:Y:S02]  /*0c20*/  LDCU UR4, c[0x0][0x3a4] ;  /* 0x00007480ff0477ac */ /* 0x000ea40008000800 */
[----:B--2---:R-:W-:-:S04]  /*0c30*/  IMAD R15, R15, UR4, R14 ;  /* 0x000000040f0f7c24 */ /* 0x004fc8000f8e020e */
[----:B-1----:R-:W-:-:S05]  /*0c40*/  IMAD.WIDE R2, R15, 0x4, R2 ;  /* 0x000000040f027825 */ /* 0x002fca00078e0202 */
[----:B0-----:R-:W-:Y:S01]  /*0c50*/  STG.E desc[UR6][R2.64], R25 ;  /* 0x0000001902007986 */ /* 0x001fe2000c101906 */
[----:B------:R-:W-:Y:S05]  /*0c60*/  EXIT ;  /* 0x000000000000794d */ /* 0x000fea0003800000 */
.L_x_86:
        /* <DEDUP_REMOVED lines=9> */
.L_x_95:


//--------------------- .nv.shared.reserved.0     --------------------------
	.section	.nv.shared.reserved.0,"aw",@nobits
	.weak		__nv_reservedSMEM_offset_0_alias
	.size		__nv_reservedSMEM_offset_0_alias, 0, 64
	.other		__nv_reservedSMEM_offset_0_alias,@"STO_CUDA_RESERVED_SHARED STV_DEFAULT"
__nv_reservedSMEM_offset_0_alias:
	.zero		0
	.zero		64


//--------------------- .nv.global                --------------------------
	.section	.nv.global,"aw",@nobits
.nv.global:
	.type		_ZN34_INTERNAL_34dece8b_4_k_cu_822134446thrust24THRUST_300001_SM_1000_NS12placeholders2_8E,@object
	.size		_ZN34_INTERNAL_34dece8b_4_k_cu_822134446thrust24THRUST_300001_SM_1000_NS12placeholders2_8E,(_ZN34_INTERNAL_34dece8b_4_k_cu_822134444cuda3std3__436_GLOBAL__N__34dece8b_4_k_cu_822134446ignoreE - _ZN34_INTERNAL_34dece8b_4_k_cu_822134446thrust24THRUST_300001_SM_1000_NS12placeholders2_8E)
_ZN34_INTERNAL_34dece8b_4_k_cu_822134446thrust24THRUST_300001_SM_1000_NS12placeholders2_8E:
	.zero		1
	.type		_ZN34_INTERNAL_34dece8b_4_k_cu_822134444cuda3std3__436_GLOBAL__N__34dece8b_4_k_cu_822134446ignoreE,@object
	.size		_ZN34_INTERNAL_34dece8b_4_k_cu_822134444cuda3std3__436_GLOBAL__N__34dece8b_4_k_cu_822134446ignoreE,(_ZN34_INTERNAL_34dece8b_4_k_cu_822134444cuda3std6ranges3__45__cpo4dataE - _ZN34_INTERNAL_34dece8b_4_k_cu_822134444cuda3std3__436_GLOBAL__N__34dece8b_4_k_cu_822134446ignoreE)
_ZN34_INTERNAL_34dece8b_4_k_cu_822134444cuda3std3__436_GLOBAL__N__34dece8b_4_k_cu_822134446ignoreE:
	.zero		1
	.type		_ZN34_INTERNAL_34dece8b_4_k_cu_822134444cuda3std6ranges3__45__cpo4dataE,@object
	.size		_ZN34_INTERNAL_34dece8b_4_k_cu_822134444cuda3std6ranges3__45__cpo4dataE,(_ZN34_INTERNAL_34dece8b_4_k_cu_822134446thrust24THRUST_300001_SM_1000_NS6system3cpp3parE - _ZN34_INTERNAL_34dece8b_4_k_cu_822134444cuda3std6ranges3__45__cpo4dataE)
_ZN34_INTERNAL_34dece8b_4_k_cu_822134444cuda3std6ranges3__45__cpo4dataE:
	.zero		1
	.type		_ZN34_INTERNAL_34dece8b_4_k_cu_822134446thrust24THRUST_300001_SM_1000_NS6system3cpp3parE,@object
	.size		_ZN34_INTERNAL_34dece8b_4_k_cu_822134446thrust24THRUST_300001_SM_1000_NS6system3cpp3parE,(_ZN34_INTERNAL_34dece8b_4_k_cu_822134444cuda3std3__45__cpo5beginE - _ZN34_INTERNAL_34dece8b_4_k_cu_822134446thrust24THRUST_300001_SM_1000_NS6system3cpp3parE)
_ZN34_INTERNAL_34dece8b_4_k_cu_822134446thrust24THRUST_300001_SM_1000_NS6system3cpp3parE:
	.zero		1
	.type		_ZN34_INTERNAL_34dece8b_4_k_cu_822134444cuda3std3__45__cpo5beginE,@object
	.size		_ZN34_INTERNAL_34dece8b_4_k_cu_822134444cuda3std3__45__cpo5beginE,(_ZN34_INTERNAL_34dece8b_4_k_cu_822134444cuda3std6ranges3__45__cpo5beginE - _ZN34_INTERNAL_34dece8b_4_k_cu_822134444cuda3std3__45__cpo5beginE)
_ZN34_INTERNAL_34dece8b_4_k_cu_822134444cuda3std3__45__cpo5beginE:
	.zero		1
	.type		_ZN34_INTERNAL_34dece8b_4_k_cu_822134444cuda3std6ranges3__45__cpo5beginE,@object
	.size		_ZN34_INTERNAL_34dece8b_4_k_cu_822134444cuda3std6ranges3__45__cpo5beginE,(_ZN34_INTERNAL_34dece8b_4_k_cu_822134446thrust24THRUST_300001_SM_1000_NS6deviceE - _ZN34_INTERNAL_34dece8b_4_k_cu_822134444cuda3std6ranges3__45__cpo5beginE)
_ZN34_INTERNAL_34dece8b_4_k_cu_822134444cuda3std6ranges3__45__cpo5beginE:
	.zero		1
	.type		_ZN34_INTERNAL_34dece8b_4_k_cu_822134446thrust24THRUST_300001_SM_1000_NS6deviceE,@object
	.size		_ZN34_INTERNAL_34dece8b_4_k_cu_822134446thrust24THRUST_300001_SM_1000_NS6deviceE,(_ZN34_INTERNAL_34dece8b_4_k_cu_822134444cuda3std3__47nulloptE - _ZN34_INTERNAL_34dece8b_4_k_cu_822134446thrust24THRUST_300001_SM_1000_NS6deviceE)
_ZN34_INTERNAL_34dece8b_4_k_cu_822134446thrust24THRUST_300001_SM_1000_NS6deviceE:
	.zero		1
	.type		_ZN34_INTERNAL_34dece8b_4_k_cu_822134444cuda3std3__47nulloptE,@object
	.size		_ZN34_INTERNAL_34dece8b_4_k_cu_822134444cuda3std3__47nulloptE,(_ZN34_INTERNAL_34dece8b_4_k_cu_822134444cuda3std6ranges3__45__cpo8distanceE - _ZN34_INTERNAL_34dece8b_4_k_cu_822134444cuda3std3__47nulloptE)
_ZN34_INTERNAL_34dece8b_4_k_cu_822134444cuda3std3__47nulloptE:
	.zero		1
	.type		_ZN34_INTERNAL_34dece8b_4_k_cu_822134444cuda3std6ranges3__45__cpo8distanceE,@object
	.size		_ZN34_INTERNAL_34dece8b_4_k_cu_822134444cuda3std6ranges3__45__cpo8distanceE,(_ZN34_INTERNAL_34dece8b_4_k_cu_822134446thrust24THRUST_300001_SM_1000_NS12placeholders2_4E - _ZN34_INTERNAL_34dece8b_4_k_cu_822134444cuda3std6ranges3__45__cpo8distanceE)
_ZN34_INTERNAL_34dece8b_4_k_cu_822134444cuda3std6ranges3__45__cpo8distanceE:
	.zero		1
	.type		_ZN34_INTERNAL_34dece8b_4_k_cu_822134446thrust24THRUST_300001_SM_1000_NS12placeholders2_4E,@object
	.size		_ZN34_INTERNAL_34dece8b_4_k_cu_822134446thrust24THRUST_300001_SM_1000_NS12placeholders2_4E,(_ZN34_INTERNAL_34dece8b_4_k_cu_822134444cuda3std3__45__cpo6rbeginE - _ZN34_INTERNAL_34dece8b_4_k_cu_822134446thrust24THRUST_300001_SM_1000_NS12placeholders2_4E)
_ZN34_INTERNAL_34dece8b_4_k_cu_822134446thrust24THRUST_300001_SM_1000_NS12placeholders2_4E:
	.zero		1
	.type		_ZN34_INTERNAL_34dece8b_4_k_cu_822134444cuda3std3__45__cpo6rbeginE,@object
	.size		_ZN34_INTERNAL_34dece8b_4_k_cu_822134444cuda3std3__45__cpo6rbeginE,(_ZN34_INTERNAL_34dece8b_4_k_cu_822134444cuda3std6ranges3__45__cpo7advanceE - _ZN34_INTERNAL_34dece8b_4_k_cu_822134444cuda3std3__45__cpo6rbeginE)
_ZN34_INTERNAL_34dece8b_4_k_cu_822134444cuda3std3__45__cpo6rbeginE:
	.zero		1
	.type		_ZN34_INTERNAL_34dece8b_4_k_cu_822134444cuda3std6ranges3__45__cpo7advanceE,@object
	.size		_ZN34_INTERNAL_34dece8b_4_k_cu_822134444cuda3std6ranges3__45__cpo7advanceE,(_ZN34_INTERNAL_34dece8b_4_k_cu_822134446thrust24THRUST_300001_SM_1000_NS12placeholders3_10E - _ZN34_INTERNAL_34dece8b_4_k_cu_822134444cuda3std6ranges3__45__cpo7advanceE)
_ZN34_INTERNAL_34dece8b_4_k_cu_822134444cuda3std6ranges3__45__cpo7advanceE:
	.zero		1
	.type		_ZN34_INTERNAL_34dece8b_4_k_cu_822134446thrust24THRUST_300001_SM_1000_NS12placeholders3_10E,@object
	.size		_ZN34_INTERNAL_34dece8b_4_k_cu_822134446thrust24THRUST_300001_SM_1000_NS12placeholders3_10E,(_ZN34_INTERNAL_34dece8b_4_k_cu_822134444cuda3std3__48in_placeE - _ZN34_INTERNAL_34dece8b_4_k_cu_822134446thrust24THRUST_300001_SM_1000_NS12placeholders3_10E)
_ZN34_INTERNAL_34dece8b_4_k_cu_822134446thrust24THRUST_300001_SM_1000_NS12placeholders3_10E:
	.zero		1
	.type		_ZN34_INTERNAL_34dece8b_4_k_cu_822134444cuda3std3__48in_placeE,@object
	.size		_ZN34_INTERNAL_34dece8b_4_k_cu_822134444cuda3std3__48in_placeE,(_ZN34_INTERNAL_34dece8b_4_k_cu_822134444cuda3std6ranges3__45__cpo4sizeE - _ZN34_INTERNAL_34dece8b_4_k_cu_822134444cuda3std3__48in_placeE)
_ZN34_INTERNAL_34dece8b_4_k_cu_822134444cuda3std3__48in_placeE:
	.zero		1
	.type		_ZN34_INTERNAL_34dece8b_4_k_cu_822134444cuda3std6ranges3__45__cpo4sizeE,@object
	.size		_ZN34_INTERNAL_34dece8b_4_k_cu_822134444cuda3std6ranges3__45__cpo4sizeE,(_ZN34_INTERNAL_34dece8b_4_k_cu_822134446thrust24THRUST_300001_SM_1000_NS12placeholders2_2E - _ZN34_INTERNAL_34dece8b_4_k_cu_822134444cuda3std6ranges3__45__cpo4sizeE)
_ZN34_INTERNAL_34dece8b_4_k_cu_822134444cuda3std6ranges3__45__cpo4sizeE:
	.zero		1
	.type		_ZN34_INTERNAL_34dece8b_4_k_cu_822134446thrust24THRUST_300001_SM_1000_NS12placeholders2_2E,@object
	.size		_ZN34_INTERNAL_34dece8b_4_k_cu_822134446thrust24THRUST_300001_SM_1000_NS12placeholders2_2E,(_ZN34_INTERNAL_34dece8b_4_k_cu_822134444cuda3std3__45__cpo6cbeginE - _ZN34_INTERNAL_34dece8b_4_k_cu_822134446thrust24THRUST_300001_SM_1000_NS12placeholders2_2E)
_ZN34_INTERNAL_34dece8b_4_k_cu_822134446thrust24THRUST_300001_SM_1000_NS12placeholders2_2E:
	.zero		1
	.type		_ZN34_INTERNAL_34dece8b_4_k_cu_822134444cuda3std3__45__cpo6cbeginE,@object
	.size		_ZN34_INTERNAL_34dece8b_4_k_cu_822134444cuda3std3__45__cpo6cbeginE,(_ZN34_INTERNAL_34dece8b_4_k_cu_822134444cuda3std6ranges3__45__cpo6cbeginE - _ZN34_INTERNAL_34dece8b_4_k_cu_822134444cuda3std3__45__cpo6cbeginE)
_ZN34_INTERNAL_34dece8b_4_k_cu_822134444cuda3std3__45__cpo6cbeginE:
	.zero		1
	.type		_ZN34_INTERNAL_34dece8b_4_k_cu_822134444cuda3std6ranges3__45__cpo6cbeginE,@object
	.size		_ZN34_INTERNAL_34dece8b_4_k_cu_822134444cuda3std6ranges3__45__cpo6cbeginE,(_ZN34_INTERNAL_34dece8b_4_k_cu_822134446thrust24THRUST_300001_SM_1000_NS12placeholders2_6E - _ZN34_INTERNAL_34dece8b_4_k_cu_822134444cuda3std6ranges3__45__cpo6cbeginE)
_ZN34_INTERNAL_34dece8b_4_k_cu_822134444cuda3std6ranges3__45__cpo6cbeginE:
	.zero		1
	.type		_ZN34_INTERNAL_34dece8b_4_k_cu_822134446thrust24THRUST_300001_SM_1000_NS12placeholders2_6E,@object
	.size		_ZN34_INTERNAL_34dece8b_4_k_cu_822134446thrust24THRUST_300001_SM_1000_NS12placeholders2_6E,(_ZN34_INTERNAL_34dece8b_4_k_cu_822134444cuda3std3__45__cpo7crbeginE - _ZN34_INTERNAL_34dece8b_4_k_cu_822134446thrust24THRUST_300001_SM_1000_NS12placeholders2_6E)
_ZN34_INTERNAL_34dece8b_4_k_cu_822134446thrust24THRUST_300001_SM_1000_NS12placeholders2_6E:
	.zero		1
	.type		_ZN34_INTERNAL_34dece8b_4_k_cu_822134444cuda3std3__45__cpo7crbeginE,@object
	.size		_ZN34_INTERNAL_34dece8b_4_k_cu_822134444cuda3std3__45__cpo7crbeginE,(_ZN34_INTERNAL_34dece8b_4_k_cu_822134444cuda3std6ranges3__45__cpo4nextE - _ZN34_INTERNAL_34dece8b_4_k_cu_822134444cuda3std3__45__cpo7crbeginE)
_ZN34_INTERNAL_34dece8b_4_k_cu_822134444cuda3std3__45__cpo7crbeginE:
	.zero		1
	.type		_ZN34_INTERNAL_34dece8b_4_k_cu_822134444cuda3std6ranges3__45__cpo4nextE,@object
	.size		_ZN34_INTERNAL_34dece8b_4_k_cu_822134444cuda3std6ranges3__45__cpo4nextE,(_ZN34_INTERNAL_34dece8b_4_k_cu_822134444cuda3std6ranges3__45__cpo4swapE - _ZN34_INTERNAL_34dece8b_4_k_cu_822134444cuda3std6ranges3__45__cpo4nextE)
_ZN34_INTERNAL_34dece8b_4_k_cu_822134444cuda3std6ranges3__45__cpo4nextE:
	.zero		1
	.type		_ZN34_INTERNAL_34dece8b_4_k_cu_822134444cuda3std6ranges3__45__cpo4swapE,@object
	.size		_ZN34_INTERNAL_34dece8b_4_k_cu_822134444cuda3std6ranges3__45__cpo4swapE,(_ZN34_INTERNAL_34dece8b_4_k_cu_822134446thrust24THRUST_300001_SM_1000_NS8cuda_cub10par_nosyncE - _ZN34_INTERNAL_34dece8b_4_k_cu_822134444cuda3std6ranges3__45__cpo4swapE)
_ZN34_INTERNAL_34dece8b_4_k_cu_822134444cuda3std6ranges3__45__cpo4swapE:
	.zero		1
	.type		_ZN34_INTERNAL_34dece8b_4_k_cu_822134446thrust24THRUST_300001_SM_1000_NS8cuda_cub10par_nosyncE,@object
	.size		_ZN34_INTERNAL_34dece8b_4_k_cu_822134446thrust24THRUST_300001_SM_1000_NS8cuda_cub10par_nosyncE,(_ZN34_INTERNAL_34dece8b_4_k_cu_822134446thrust24THRUST_300001_SM_1000_NS3seqE - _ZN34_INTERNAL_34dece8b_4_k_cu_822134446thrust24THRUST_300001_SM_1000_NS8cuda_cub10par_nosyncE)
_ZN34_INTERNAL_34dece8b_4_k_cu_822134446thrust24THRUST_300001_SM_1000_NS8cuda_cub10par_nosyncE:
	.zero		1
	.type		_ZN34_INTERNAL_34dece8b_4_k_cu_822134446thrust24THRUST_300001_SM_1000_NS3seqE,@object
	.size		_ZN34_INTERNAL_34dece8b_4_k_cu_822134446thrust24THRUST_300001_SM_1000_NS3seqE,(_ZN34_INTERNAL_34dece8b_4_k_cu_822134444cuda3std3__420unreachable_sentinelE - _ZN34_INTERNAL_34dece8b_4_k_cu_822134446thrust24THRUST_300001_SM_1000_NS3seqE)
_ZN34_INTERNAL_34dece8b_4_k_cu_822134446thrust24THRUST_300001_SM_1000_NS3seqE:
	.zero		1
	.type		_ZN34_INTERNAL_34dece8b_4_k_cu_822134444cuda3std3__420unreachable_sentinelE,@object
	.size		_ZN34_INTERNAL_34dece8b_4_k_cu_822134444cuda3std3__420unreachable_sentinelE,(_ZN34_INTERNAL_34dece8b_4_k_cu_822134444cuda3std6ranges3__45__cpo5ssizeE - _ZN34_INTERNAL_34dece8b_4_k_cu_822134444cuda3std3__420unreachable_sentinelE)
_ZN34_INTERNAL_34dece8b_4_k_cu_822134444cuda3std3__420unreachable_sentinelE:
	.zero		1
	.type		_ZN34_INTERNAL_34dece8b_4_k_cu_822134444cuda3std6ranges3__45__cpo5ssizeE,@object
	.size		_ZN34_INTERNAL_34dece8b_4_k_cu_822134444cuda3std6ranges3__45__cpo5ssizeE,(_ZN34_INTERNAL_34dece8b_4_k_cu_822134446thrust24THRUST_300001_SM_1000_NS12placeholders2_3E - _ZN34_INTERNAL_34dece8b_4_k_cu_822134444cuda3std6ranges3__45__cpo5ssizeE)
_ZN34_INTERNAL_34dece8b_4_k_cu_822134444cuda3std6ranges3__45__cpo5ssizeE:
	.zero		1
	.type		_ZN34_INTERNAL_34dece8b_4_k_cu_822134446thrust24THRUST_300001_SM_1000_NS12placeholders2_3E,@object
	.size		_ZN34_INTERNAL_34dece8b_4_k_cu_822134446thrust24THRUST_300001_SM_1000_NS12placeholders2_3E,(_ZN34_INTERNAL_34dece8b_4_k_cu_822134444cuda3std3__45__cpo4cendE - _ZN34_INTERNAL_34dece8b_4_k_cu_822134446thrust24THRUST_300001_SM_1000_NS12placeholders2_3E)
_ZN34_INTERNAL_34dece8b_4_k_cu_822134446thrust24THRUST_300001_SM_1000_NS12placeholders2_3E:
	.zero		1
	.type		_ZN34_INTERNAL_34dece8b_4_k_cu_822134444cuda3std3__45__cpo4cendE,@object
	.size		_ZN34_INTERNAL_34dece8b_4_k_cu_822134444cuda3std3__45__cpo4cendE,(_ZN34_INTERNAL_34dece8b_4_k_cu_822134444cuda3std6ranges3__45__cpo4cendE - _ZN34_INTERNAL_34dece8b_4_k_cu_822134444cuda3std3__45__cpo4cendE)
_ZN34_INTERNAL_34dece8b_4_k_cu_822134444cuda3std3__45__cpo4cendE:
	.zero		1
	.type		_ZN34_INTERNAL_34dece8b_4_k_cu_822134444cuda3std6ranges3__45__cpo4cendE,@object
	.size		_ZN34_INTERNAL_34dece8b_4_k_cu_822134444cuda3std6ranges3__45__cpo4cendE,(_ZN34_INTERNAL_34dece8b_4_k_cu_822134446thrust24THRUST_300001_SM_1000_NS12placeholders2_7E - _ZN34_INTERNAL_34dece8b_4_k_cu_822134444cuda3std6ranges3__45__cpo4cendE)
_ZN34_INTERNAL_34dece8b_4_k_cu_822134444cuda3std6ranges3__45__cpo4cendE:
	.zero		1
	.type		_ZN34_INTERNAL_34dece8b_4_k_cu_822134446thrust24THRUST_300001_SM_1000_NS12placeholders2_7E,@object
	.size		_ZN34_INTERNAL_34dece8b_4_k_cu_822134446thrust24THRUST_300001_SM_1000_NS12placeholders2_7E,(_ZN34_INTERNAL_34dece8b_4_k_cu_822134444cuda3std3__45__cpo5crendE - _ZN34_INTERNAL_34dece8b_4_k_cu_822134446thrust24THRUST_300001_SM_1000_NS12placeholders2_7E)
_ZN34_INTERNAL_34dece8b_4_k_cu_822134446thrust24THRUST_300001_SM_1000_NS12placeholders2_7E:
	.zero		1
	.type		_ZN34_INTERNAL_34dece8b_4_k_cu_822134444cuda3std3__45__cpo5crendE,@object
	.size		_ZN34_INTERNAL_34dece8b_4_k_cu_822134444cuda3std3__45__cpo5crendE,(_ZN34_INTERNAL_34dece8b_4_k_cu_822134444cuda3std6ranges3__45__cpo4prevE - _ZN34_INTERNAL_34dece8b_4_k_cu_822134444cuda3std3__45__cpo5crendE)
_ZN34_INTERNAL_34dece8b_4_k_cu_822134444cuda3std3__45__cpo5crendE:
	.zero		1
	.type		_ZN34_INTERNAL_34dece8b_4_k_cu_822134444cuda3std6ranges3__45__cpo4prevE,@object
	.size		_ZN34_INTERNAL_34dece8b_4_k_cu_822134444cuda3std6ranges3__45__cpo4prevE,(_ZN34_INTERNAL_34dece8b_4_k_cu_822134444cuda3std6ranges3__45__cpo9iter_moveE - _ZN34_INTERNAL_34dece8b_4_k_cu_822134444cuda3std6ranges3__45__cpo4prevE)
_ZN34_INTERNAL_34dece8b_4_k_cu_822134444cuda3std6ranges3__45__cpo4prevE:
	.zero		1
	.type		_ZN34_INTERNAL_34dece8b_4_k_cu_822134444cuda3std6ranges3__45__cpo9iter_moveE,@object
	.size		_ZN34_INTERNAL_34dece8b_4_k_cu_822134444cuda3std6ranges3__45__cpo9iter_moveE,(_ZN34_INTERNAL_34dece8b_4_k_cu_822134446thrust24THRUST_300001_SM_1000_NS6system6detail10sequential3seqE - _ZN34_INTERNAL_34dece8b_4_k_cu_822134444cuda3std6ranges3__45__cpo9iter_moveE)
_ZN34_INTERNAL_34dece8b_4_k_cu_822134444cuda3std6ranges3__45__cpo9iter_moveE:
	.zero		1
	.type		_ZN34_INTERNAL_34dece8b_4_k_cu_822134446thrust24THRUST_300001_SM_1000_NS6system6detail10sequential3seqE,@object
	.size		_ZN34_INTERNAL_34dece8b_4_k_cu_822134446thrust24THRUST_300001_SM_1000_NS6system6detail10sequential3seqE,(_ZN34_INTERNAL_34dece8b_4_k_cu_822134446thrust24THRUST_300001_SM_1000_NS12placeholders2_9E - _ZN34_INTERNAL_34dece8b_4_k_cu_822134446thrust24THRUST_300001_SM_1000_NS6system6detail10sequential3seqE)
_ZN34_INTERNAL_34dece8b_4_k_cu_822134446thrust24THRUST_300001_SM_1000_NS6system6detail10sequential3seqE:
	.zero		1
	.type		_ZN34_INTERNAL_34dece8b_4_k_cu_822134446thrust24THRUST_300001_SM_1000_NS12placeholders2_9E,@object
	.size		_ZN34_INTERNAL_34dece8b_4_k_cu_822134446thrust24THRUST_300001_SM_1000_NS12placeholders2_9E,(_ZN34_INTERNAL_34dece8b_4_k_cu_822134444cuda3std3__419piecewise_constructE - _ZN34_INTERNAL_34dece8b_4_k_cu_822134446thrust24THRUST_300001_SM_1000_NS12placeholders2_9E)
_ZN34_INTERNAL_34dece8b_4_k_cu_822134446thrust24THRUST_300001_SM_1000_NS12placeholders2_9E:
	.zero		1
	.type		_ZN34_INTERNAL_34dece8b_4_k_cu_822134444cuda3std3__419piecewise_constructE,@object
	.size		_ZN34_INTERNAL_34dece8b_4_k_cu_822134444cuda3std3__419piecewise_constructE,(_ZN34_INTERNAL_34dece8b_4_k_cu_822134444cuda3std6ranges3__45__cpo5cdataE - _ZN34_INTERNAL_34dece8b_4_k_cu_822134444cuda3std3__419piecewise_constructE)
_ZN34_INTERNAL_34dece8b_4_k_cu_822134444cuda3std3__419piecewise_constructE:
	.zero		1
	.type		_ZN34_INTERNAL_34dece8b_4_k_cu_822134444cuda3std6ranges3__45__cpo5cdataE,@object
	.size		_ZN34_INTERNAL_34dece8b_4_k_cu_822134444cuda3std6ranges3__45__cpo5cdataE,(_ZN34_INTERNAL_34dece8b_4_k_cu_822134446thrust24THRUST_300001_SM_1000_NS12placeholders2_1E - _ZN34_INTERNAL_34dece8b_4_k_cu_822134444cuda3std6ranges3__45__cpo5cdataE)
_ZN34_INTERNAL_34dece8b_4_k_cu_822134444cuda3std6ranges3__45__cpo5cdataE:
	.zero		1
	.type		_ZN34_INTERNAL_34dece8b_4_k_cu_822134446thrust24THRUST_300001_SM_1000_NS12placeholders2_1E,@object
	.size		_ZN34_INTERNAL_34dece8b_4_k_cu_822134446thrust24THRUST_300001_SM_1000_NS12placeholders2_1E,(_ZN34_INTERNAL_34dece8b_4_k_cu_822134444cuda3std3__45__cpo3endE - _ZN34_INTERNAL_34dece8b_4_k_cu_822134446thrust24THRUST_300001_SM_1000_NS12placeholders2_1E)
_ZN34_INTERNAL_34dece8b_4_k_cu_822134446thrust24THRUST_300001_SM_1000_NS12placeholders2_1E:
	.zero		1
	.type		_ZN34_INTERNAL_34dece8b_4_k_cu_822134444cuda3std3__45__cpo3endE,@object
	.size		_ZN34_INTERNAL_34dece8b_4_k_cu_822134444cuda3std3__45__cpo3endE,(_ZN34_INTERNAL_34dece8b_4_k_cu_822134444cuda3std6ranges3__45__cpo3endE - _ZN34_INTERNAL_34dece8b_4_k_cu_822134444cuda3std3__45__cpo3endE)
_ZN34_INTERNAL_34dece8b_4_k_cu_822134444cuda3std3__45__cpo3endE:
	.zero		1
	.type		_ZN34_INTERNAL_34dece8b_4_k_cu_822134444cuda3std6ranges3__45__cpo3endE,@object
	.size		_ZN34_INTERNAL_34dece8b_4_k_cu_822134444cuda3std6ranges3__45__cpo3endE,(_ZN34_INTERNAL_34dece8b_4_k_cu_822134446thrust24THRUST_300001_SM_1000_NS12placeholders2_5E - _ZN34_INTERNAL_34dece8b_4_k_cu_822134444cuda3std6ranges3__45__cpo3endE)
_ZN34_INTERNAL_34dece8b_4_k_cu_822134444cuda3std6ranges3__45__cpo3endE:
	.zero		1
	.type		_ZN34_INTERNAL_34dece8b_4_k_cu_822134446thrust24THRUST_300001_SM_1000_NS12placeholders2_5E,@object
	.size		_ZN34_INTERNAL_34dece8b_4_k_cu_822134446thrust24THRUST_300001_SM_1000_NS12placeholders2_5E,(_ZN34_INTERNAL_34dece8b_4_k_cu_822134444cuda3std3__45__cpo4rendE - _ZN34_INTERNAL_34dece8b_4_k_cu_822134446thrust24THRUST_300001_SM_1000_NS12placeholders2_5E)
_ZN34_INTERNAL_34dece8b_4_k_cu_822134446thrust24THRUST_300001_SM_1000_NS12placeholders2_5E:
	.zero		1
	.type		_ZN34_INTERNAL_34dece8b_4_k_cu_822134444cuda3std3__45__cpo4rendE,@object
	.size		_ZN34_INTERNAL_34dece8b_4_k_cu_822134444cuda3std3__45__cpo4rendE,(_ZN34_INTERNAL_34dece8b_4_k_cu_822134444cuda3std6ranges3__45__cpo9iter_swapE - _ZN34_INTERNAL_34dece8b_4_k_cu_822134444cuda3std3__45__cpo4rendE)
_ZN34_INTERNAL_34dece8b_4_k_cu_822134444cuda3std3__45__cpo4rendE:
	.zero		1
	.type		_ZN34_INTERNAL_34dece8b_4_k_cu_822134444cuda3std6ranges3__45__cpo9iter_swapE,@object
	.size		_ZN34_INTERNAL_34dece8b_4_k_cu_822134444cuda3std6ranges3__45__cpo9iter_swapE,(_ZN34_INTERNAL_34dece8b_4_k_cu_822134444cuda3std3__48unexpectE - _ZN34_INTERNAL_34dece8b_4_k_cu_822134444cuda3std6ranges3__45__cpo9iter_swapE)
_ZN34_INTERNAL_34dece8b_4_k_cu_822134444cuda3std6ranges3__45__cpo9iter_swapE:
	.zero		1
	.type		_ZN34_INTERNAL_34dece8b_4_k_cu_822134444cuda3std3__48unexpectE,@object
	.size		_ZN34_INTERNAL_34dece8b_4_k_cu_822134444cuda3std3__48unexpectE,(_ZN34_INTERNAL_34dece8b_4_k_cu_822134446thrust24THRUST_300001_SM_1000_NS8cuda_cub3parE - _ZN34_INTERNAL_34dece8b_4_k_cu_822134444cuda3std3__48unexpectE)
_ZN34_INTERNAL_34dece8b_4_k_cu_822134444cuda3std3__48unexpectE:
	.zero		1
	.type		_ZN34_INTERNAL_34dece8b_4_k_cu_822134446thrust24THRUST_300001_SM_1000_NS8cuda_cub3parE,@object
	.size		_ZN34_INTERNAL_34dece8b_4_k_cu_822134446thrust24THRUST_300001_SM_1000_NS8cuda_cub3parE,(.L_29 - _ZN34_INTERNAL_34dece8b_4_k_cu_822134446thrust24THRUST_300001_SM_1000_NS8cuda_cub3parE)
_ZN34_INTERNAL_34dece8b_4_k_cu_822134446thrust24THRUST_300001_SM_1000_NS8cuda_cub3parE:
	.zero		1
.L_29:


//--------------------- .nv.shared._Z20top_k_experts_kernelPKfPiPfiiii --------------------------
	.section	.nv.shared._Z20top_k_experts_kernelPKfPiPfiiii,"aw",@nobits
	.sectionflags	@""
	.align	4
.nv.shared._Z20top_k_experts_kernelPKfPiPfiiii:
	.zero		3072


//--------------------- .nv.constant0._ZN3cub18CUB_300001_SM_10006detail11EmptyKernelIvEEvv --------------------------
	.section	.nv.constant0._ZN3cub18CUB_300001_SM_10006detail11EmptyKernelIvEEvv,"a",@progbits
	.sectionflags	@""
	.align	4
.nv.constant0._ZN3cub18CUB_300001_SM_10006detail11EmptyKernelIvEEvv:
	.zero		896


//--------------------- .nv.constant0._Z25h2o_cache_eviction_kernelPKfS0_PKiPiiifi --------------------------
	.section	.nv.constant0._Z25h2o_cache_eviction_kernelPKfS0_PKiPiiifi,"a",@progbits
	.sectionflags	@""
	.align	4
.nv.constant0._Z25h2o_cache_eviction_kernelPKfS0_PKiPiiifi:
	.zero		944


//--------------------- .nv.constant0._Z23lru_cache_update_kernelPfS_PiPKfS2_iii --------------------------
	.section	.nv.constant0._Z23lru_cache_update_kernelPfS_PiPKfS2_iii,"a",@progbits
	.sectionflags	@""
	.align	4
.nv.constant0._Z23lru_cache_update_kernelPfS_PiPKfS2_iii:
	.zero		948


//--------------------- .nv.constant0._Z26pyramid_compression_kernelPKfPfS0_S0_iiii --------------------------
	.section	.nv.constant0._Z26pyramid_compression_kernelPKfPfS0_S0_iiii,"a",@progbits
	.sectionflags	@""
	.align	4
.nv.constant0._Z26pyramid_compression_kernelPKfPfS0_S0_iiii:
	.zero		944


//--------------------- .nv.constant0._Z23lora_compression_kernelPKfPfS0_S0_iiiif --------------------------
	.section	.nv.constant0._Z23lora_compression_kernelPKfPfS0_S0_iiiif,"a",@progbits
	.sectionflags	@""
	.align	4
.nv.constant0._Z23lora_compression_kernelPKfPfS0_S0_iiiif:
	.zero		948


//--------------------- .nv.constant0._Z20top_k_experts_kernelPKfPiPfiiii --------------------------
	.section	.nv.constant0._Z20top_k_experts_kernelPKfPiPfiiii,"a",@progbits
	.sectionflags	@""
	.align	4
.nv.constant0._Z20top_k_experts_kernelPKfPiPfiiii:
	.zero		936


//--------------------- .nv.constant0._Z18moe_routing_kernelPKfPfS0_iiii --------------------------
	.section	.nv.constant0._Z18moe_routing_kernelPKfPfS0_iiii,"a",@progbits
	.sectionflags	@""
	.align	4
.nv.constant0._Z18moe_routing_kernelPKfPfS0_iiii:
	.zero		936


//--------------------- SYMBOLS --------------------------

	.type		.nv.reservedSmem.offset0,@object
	.size		.nv.reservedSmem.offset0,0x4
	.type		.nv.reservedSmem.cap,@object
	.size		.nv.reservedSmem.cap,0x4
